	.target	sm_100a

	.elftype	@"ET_EXEC"


//--------------------- .note.nv.tkinfo           --------------------------
	.section	.note.nv.tkinfo,"",@"SHT_NOTE"
	.sectionflags	@"SHF_NOTE_NV_TKINFO"
	.tkinfo
        /*0018*/ 	.word	0x00000081
        /*0030*/ 	.string	""
        /*0030*/ 	.string	"ptxas-blackwell"
        /*0030*/ 	.string	"Cuda compilation tools, release 12.9, V12.9.86"
        /*0030*/ 	.string	"Build cuda_12.9.r12.9/compiler.36037853_0"
        /*0030*/ 	.string	"-v  -suppress-debug-info  -lineinfo  -arch sm_100a "



//--------------------- .note.nv.cuver            --------------------------
	.section	.note.nv.cuver,"",@"SHT_NOTE"
	.sectionflags	@"SHF_NOTE_NV_CUVER"
        /*0018*/ 	.short	0x0001
        /*001a*/ 	.short	0x0064
        /*001c*/ 	.short	0x0001
        /*001e*/ 	.short	0x0000
        /*0020*/ 	.short	0x0001
        /*0022*/ 	.short	0x0000


//--------------------- .nv.info                  --------------------------
	.section	.nv.info,"",@"SHT_CUDA_INFO"
	.align	4


	//----- nvinfo : EIATTR_REGCOUNT
	.align		4
        /*0000*/ 	.byte	0x04, 0x2f
        /*0002*/ 	.short	(.L_4 - .L_3)
	.align		4
.L_3:
        /*0004*/ 	.word	index@(gluon_tcgen05)
        /*0008*/ 	.word	0x00000019


	//----- nvinfo : EIATTR_FRAME_SIZE
	.align		4
.L_4:
        /*000c*/ 	.byte	0x04, 0x11
        /*000e*/ 	.short	(.L_6 - .L_5)
	.align		4
.L_5:
        /*0010*/ 	.word	index@($__internal_2_$__cuda_sm10x_tcgen05_guardrail_trap_unallocated_columns_being_dealloced)
        /*0014*/ 	.word	0x00000000


	//----- nvinfo : EIATTR_FRAME_SIZE
	.align		4
.L_6:
        /*0018*/ 	.byte	0x04, 0x11
        /*001a*/ 	.short	(.L_8 - .L_7)
	.align		4
.L_7:
        /*001c*/ 	.word	index@($__internal_1_$__cuda_sm10x_tcgen05_guardrail_trap_phase_invalid_during_alloc)
        /*0020*/ 	.word	0x00000000


	//----- nvinfo : EIATTR_FRAME_SIZE
	.align		4
.L_8:
        /*0024*/ 	.byte	0x04, 0x11
        /*0026*/ 	.short	(.L_10 - .L_9)
	.align		4
.L_9:
        /*0028*/ 	.word	index@($__internal_0_$__cuda_sm10x_tcgen05_guardrail_trap_col_being_dealloced_not_returned_by_alloc)
        /*002c*/ 	.word	0x00000000


	//----- nvinfo : EIATTR_FRAME_SIZE
	.align		4
.L_10:
        /*0030*/ 	.byte	0x04, 0x11
        /*0032*/ 	.short	(.L_12 - .L_11)
	.align		4
.L_11:
        /*0034*/ 	.word	index@(gluon_tcgen05)
        /*0038*/ 	.word	0x00000000


	//----- nvinfo : EIATTR_MIN_STACK_SIZE
	.align		4
.L_12:
        /*003c*/ 	.byte	0x04, 0x12
        /*003e*/ 	.short	(.L_14 - .L_13)
	.align		4
.L_13:
        /*0040*/ 	.word	index@(gluon_tcgen05)
        /*0044*/ 	.word	0x00000000
.L_14:


//--------------------- .nv.info.gluon_tcgen05    --------------------------
	.section	.nv.info.gluon_tcgen05,"",@"SHT_CUDA_INFO"
	.sectionflags	@""
	.align	4


	//----- nvinfo : EIATTR_CUDA_API_VERSION
	.align		4
        /*0000*/ 	.byte	0x04, 0x37
        /*0002*/ 	.short	(.L_16 - .L_15)
.L_15:
        /*0004*/ 	.word	0x00000081


	//----- nvinfo : EIATTR_KPARAM_INFO
	.align		4
.L_16:
        /*0008*/ 	.byte	0x04, 0x17
        /*000a*/ 	.short	(.L_18 - .L_17)
.L_17:
        /*000c*/ 	.word	0x00000000
        /*0010*/ 	.short	0x000a
        /*0012*/ 	.short	0x0048
        /*0014*/ 	.byte	0x00, 0xf4, 0x21, 0x00


	//----- nvinfo : EIATTR_KPARAM_INFO
	.align		4
.L_18:
        /*0018*/ 	.byte	0x04, 0x17
        /*001a*/ 	.short	(.L_20 - .L_19)
.L_19:
        /*001c*/ 	.word	0x00000000
        /*0020*/ 	.short	0x0009
        /*0022*/ 	.short	0x0040
        /*0024*/ 	.byte	0x00, 0xf4, 0x21, 0x00


	//----- nvinfo : EIATTR_KPARAM_INFO
	.align		4
.L_20:
        /*0028*/ 	.byte	0x04, 0x17
        /*002a*/ 	.short	(.L_22 - .L_21)
.L_21:
        /*002c*/ 	.word	0x00000000
        /*0030*/ 	.short	0x0008
        /*0032*/ 	.short	0x0038
        /*0034*/ 	.byte	0x00, 0xf0, 0x21, 0x00


	//----- nvinfo : EIATTR_KPARAM_INFO
	.align		4
.L_22:
        /*0038*/ 	.byte	0x04, 0x17
        /*003a*/ 	.short	(.L_24 - .L_23)
.L_23:
        /*003c*/ 	.word	0x00000000
        /*0040*/ 	.short	0x0007
        /*0042*/ 	.short	0x0030
        /*0044*/ 	.byte	0x00, 0xf0, 0x21, 0x00


	//----- nvinfo : EIATTR_KPARAM_INFO
	.align		4
.L_24:
        /*0048*/ 	.byte	0x04, 0x17
        /*004a*/ 	.short	(.L_26 - .L_25)
.L_25:
        /*004c*/ 	.word	0x00000000
        /*0050*/ 	.short	0x0006
        /*0052*/ 	.short	0x0028
        /*0054*/ 	.byte	0x00, 0xf0, 0x21, 0x00


	//----- nvinfo : EIATTR_KPARAM_INFO
	.align		4
.L_26:
        /*0058*/ 	.byte	0x04, 0x17
        /*005a*/ 	.short	(.L_28 - .L_27)
.L_27:
        /*005c*/ 	.word	0x00000000
        /*0060*/ 	.short	0x0005
        /*0062*/ 	.short	0x0020
        /*0064*/ 	.byte	0x00, 0xf0, 0x11, 0x00


	//----- nvinfo : EIATTR_KPARAM_INFO
	.align		4
.L_28:
        /*0068*/ 	.byte	0x04, 0x17
        /*006a*/ 	.short	(.L_30 - .L_29)
.L_29:
        /*006c*/ 	.word	0x00000000
        /*0070*/ 	.short	0x0004
        /*0072*/ 	.short	0x001c
        /*0074*/ 	.byte	0x00, 0xf0, 0x11, 0x00


	//----- nvinfo : EIATTR_KPARAM_INFO
	.align		4
.L_30:
        /*0078*/ 	.byte	0x04, 0x17
        /*007a*/ 	.short	(.L_32 - .L_31)
.L_31:
        /*007c*/ 	.word	0x00000000
        /*0080*/ 	.short	0x0003
        /*0082*/ 	.short	0x0018
        /*0084*/ 	.byte	0x00, 0xf0, 0x11, 0x00


	//----- nvinfo : EIATTR_KPARAM_INFO
	.align		4
.L_32:
        /*0088*/ 	.byte	0x04, 0x17
        /*008a*/ 	.short	(.L_34 - .L_33)
.L_33:
        /*008c*/ 	.word	0x00000000
        /*0090*/ 	.short	0x0002
        /*0092*/ 	.short	0x0010
        /*0094*/ 	.byte	0x00, 0xf4, 0x21, 0x00


	//----- nvinfo : EIATTR_KPARAM_INFO
	.align		4
.L_34:
        /*0098*/ 	.byte	0x04, 0x17
        /*009a*/ 	.short	(.L_36 - .L_35)
.L_35:
        /*009c*/ 	.word	0x00000000
        /*00a0*/ 	.short	0x0001
        /*00a2*/ 	.short	0x0008
        /*00a4*/ 	.byte	0x00, 0xf4, 0x21, 0x00


	//----- nvinfo : EIATTR_KPARAM_INFO
	.align		4
.L_36:
        /*00a8*/ 	.byte	0x04, 0x17
        /*00aa*/ 	.short	(.L_38 - .L_37)
.L_37:
        /*00ac*/ 	.word	0x00000000
        /*00b0*/ 	.short	0x0000
        /*00b2*/ 	.short	0x0000
        /*00b4*/ 	.byte	0x00, 0xf4, 0x21, 0x00


	//----- nvinfo : EIATTR_AT_ENTRY_FRAGMENTS
	.align		4
.L_38:
        /*00b8*/ 	.byte	0x04, 0x4f
        /*00ba*/ 	.short	(.L_40 - .L_39)


	//   ....[0]....
.L_39:
        /*00bc*/ 	.word	0x00000004


	//----- nvinfo : EIATTR_RESERVED_SMEM_USED
	.align		4
.L_40:
        /*00c0*/ 	.byte	0x01, 0x41
	.zero		2


	//----- nvinfo : EIATTR_SPARSE_MMA_MASK
	.align		4
        /*00c4*/ 	.byte	0x03, 0x50
        /*00c6*/ 	.short	0x0000


	//----- nvinfo : EIATTR_TCGEN05_1CTA_USED
	.align		4
        /*00c8*/ 	.byte	0x01, 0x51
	.zero		2


	//----- nvinfo : EIATTR_MAXREG_COUNT
	.align		4
        /*00cc*/ 	.byte	0x03, 0x1b
        /*00ce*/ 	.short	0x00ff


	//----- nvinfo : EIATTR_NUM_BARRIERS
	.align		4
        /*00d0*/ 	.byte	0x02, 0x4c
        /*00d2*/ 	.byte	0x01
	.zero		1


	//----- nvinfo : EIATTR_INT_WARP_WIDE_INSTR_OFFSETS
	.align		4
        /*00d4*/ 	.byte	0x04, 0x31
        /*00d6*/ 	.short	(.L_42 - .L_41)


	//   ....[0]....
.L_41:
        /*00d8*/ 	.word	0x00001720


	//   ....[1]....
        /*00dc*/ 	.word	0x00001740


	//   ....[2]....
        /*00e0*/ 	.word	0x000017c0


	//   ....[3]....
        /*00e4*/ 	.word	0x00001b90


	//   ....[4]....
        /*00e8*/ 	.word	0x00001ba0


	//   ....[5]....
        /*00ec*/ 	.word	0x00001bb0


	//   ....[6]....
        /*00f0*/ 	.word	0x00001bc0


	//   ....[7]....
        /*00f4*/ 	.word	0x00001e60


	//   ....[8]....
        /*00f8*/ 	.word	0x00001e70


	//   ....[9]....
        /*00fc*/ 	.word	0x00001fe0


	//   ....[10]....
        /*0100*/ 	.word	0x00002030


	//   ....[11]....
        /*0104*/ 	.word	0x00002040


	//   ....[12]....
        /*0108*/ 	.word	0x00002070


	//   ....[13]....
        /*010c*/ 	.word	0x00002280


	//   ....[14]....
        /*0110*/ 	.word	0x00002290


	//   ....[15]....
        /*0114*/ 	.word	0x00002670


	//   ....[16]....
        /*0118*/ 	.word	0x00002680


	//   ....[17]....
        /*011c*/ 	.word	0x00002940


	//   ....[18]....
        /*0120*/ 	.word	0x00002990


	//----- nvinfo : EIATTR_COOP_GROUP_MASK_REGIDS
	.align		4
.L_42:
        /*0124*/ 	.byte	0x04, 0x29
        /*0126*/ 	.short	(.L_44 - .L_43)


	//   ....[0]....
.L_43:
        /*0128*/ 	.word	0xffffffff


	//   ....[1]....
        /*012c*/ 	.word	0xffffffff


	//   ....[2]....
        /*0130*/ 	.word	0xffffffff


	//   ....[3]....
        /*0134*/ 	.word	0xffffffff


	//   ....[4]....
        /*0138*/ 	.word	0xffffffff


	//   ....[5]....
        /*013c*/ 	.word	0xffffffff


	//   ....[6]....
        /*0140*/ 	.word	0xffffffff


	//   ....[7]....
        /*0144*/ 	.word	0xffffffff


	//   ....[8]....
        /*0148*/ 	.word	0xffffffff


	//   ....[9]....
        /*014c*/ 	.word	0xffffffff


	//----- nvinfo : EIATTR_COOP_GROUP_INSTR_OFFSETS
	.align		4
.L_44:
        /*0150*/ 	.byte	0x04, 0x28
        /*0152*/ 	.short	(.L_46 - .L_45)


	//   ....[0]....
.L_45:
        /*0154*/ 	.word	0x00000050


	//   ....[1]....
        /*0158*/ 	.word	0x00000310


	//   ....[2]....
        /*015c*/ 	.word	0x00000500


	//   ....[3]....
        /*0160*/ 	.word	0x000009c0


	//   ....[4]....
        /*0164*/ 	.word	0x00000b00


	//   ....[5]....
        /*0168*/ 	.word	0x00000fb0


	//   ....[6]....
        /*016c*/ 	.word	0x000010f0


	//   ....[7]....
        /*0170*/ 	.word	0x000015e0


	//   ....[8]....
        /*0174*/ 	.word	0x000027d0


	//   ....[9]....
        /*0178*/ 	.word	0x00002a40


	//----- nvinfo : EIATTR_VRC_CTA_INIT_COUNT
	.align		4
.L_46:
        /*017c*/ 	.byte	0x02, 0x4a
        /*017e*/ 	.byte	0x80
	.zero		1


	//----- nvinfo : EIATTR_MBARRIER_INSTR_OFFSETS
	.align		4
        /*0180*/ 	.byte	0x04, 0x39
        /*0182*/ 	.short	(.L_48 - .L_47)


	//   ....[0]....
.L_47:
        /*0184*/ 	.word	0x000017e0
        /*0188*/ 	.word	0x000000ff
        /*018c*/ 	.word	0x00008000
        /*0190*/ 	.short	0x0100
        /*0192*/ 	.byte	0x08
	.zero		1


	//   ....[1]....
        /*0194*/ 	.word	0x000017f0
        /*0198*/ 	.word	0x000000ff
        /*019c*/ 	.word	0x00008020
        /*01a0*/ 	.short	0x0100
        /*01a2*/ 	.byte	0x08
	.zero		1


	//   ....[2]....
        /*01a4*/ 	.word	0x000018a0
        /*01a8*/ 	.word	0x000000ff
        /*01ac*/ 	.word	0x00008008
        /*01b0*/ 	.short	0x0100
        /*01b2*/ 	.byte	0x08
	.zero		1


	//   ....[3]....
        /*01b4*/ 	.word	0x000018b0
        /*01b8*/ 	.word	0x000000ff
        /*01bc*/ 	.word	0x00008028
        /*01c0*/ 	.short	0x0100
        /*01c2*/ 	.byte	0x08
	.zero		1


	//   ....[4]....
        /*01c4*/ 	.word	0x00001990
        /*01c8*/ 	.word	0x000000ff
        /*01cc*/ 	.word	0x00008010
        /*01d0*/ 	.short	0x0100
        /*01d2*/ 	.byte	0x08
	.zero		1


	//   ....[5]....
        /*01d4*/ 	.word	0x000019a0
        /*01d8*/ 	.word	0x000000ff
        /*01dc*/ 	.word	0x00008030
        /*01e0*/ 	.short	0x0100
        /*01e2*/ 	.byte	0x08
	.zero		1


	//   ....[6]....
        /*01e4*/ 	.word	0x00001ab0
        /*01e8*/ 	.word	0x000000ff
        /*01ec*/ 	.word	0x00008018
        /*01f0*/ 	.short	0x0100
        /*01f2*/ 	.byte	0x08
	.zero		1


	//   ....[7]....
        /*01f4*/ 	.word	0x00001ac0
        /*01f8*/ 	.word	0x000000ff
        /*01fc*/ 	.word	0x00008038
        /*0200*/ 	.short	0x0100
        /*0202*/ 	.byte	0x08
	.zero		1


	//   ....[8]....
        /*0204*/ 	.word	0x00001ca0
        /*0208*/ 	.word	0x000000ff
        /*020c*/ 	.word	0x00008000
        /*0210*/ 	.short	0x010a
        /*0212*/ 	.byte	0x08
	.zero		1


	//   ....[9]....
        /*0214*/ 	.word	0x00001ec0
        /*0218*/ 	.word	0x000000ff
        /*021c*/ 	.word	0x00008020
        /*0220*/ 	.short	0x010a
        /*0222*/ 	.byte	0x08
	.zero		1


	//   ....[10]....
        /*0224*/ 	.word	0x000020e0
        /*0228*/ 	.word	0x000000ff
        /*022c*/ 	.word	0x00008000
        /*0230*/ 	.short	0x010a
        /*0232*/ 	.byte	0x1c
	.zero		1


	//   ....[11]....
        /*0234*/ 	.word	0x000022d0
        /*0238*/ 	.word	0x000000ff
        /*023c*/ 	.word	0x00008020
        /*0240*/ 	.short	0x010a
        /*0242*/ 	.byte	0x1c
	.zero		1


	//   ....[12]....
        /*0244*/ 	.word	0x000023a0
        /*0248*/ 	.word	0x000000ff
        /*024c*/ 	.word	0x00008000
        /*0250*/ 	.short	0x0108
        /*0252*/ 	.byte	0x08
	.zero		1


	//   ....[13]....
        /*0254*/ 	.word	0x000023b0
        /*0258*/ 	.word	0x000000ff
        /*025c*/ 	.word	0x00008020
        /*0260*/ 	.short	0x0108
        /*0262*/ 	.byte	0x08
	.zero		1


	//   ....[14]....
        /*0264*/ 	.word	0x00002400
        /*0268*/ 	.word	0x000000ff
        /*026c*/ 	.word	0x00008008
        /*0270*/ 	.short	0x0108
        /*0272*/ 	.byte	0x08
	.zero		1


	//   ....[15]....
        /*0274*/ 	.word	0x00002410
        /*0278*/ 	.word	0x000000ff
        /*027c*/ 	.word	0x00008028
        /*0280*/ 	.short	0x0108
        /*0282*/ 	.byte	0x08
	.zero		1


	//   ....[16]....
        /*0284*/ 	.word	0x00002460
        /*0288*/ 	.word	0x000000ff
        /*028c*/ 	.word	0x00008010
        /*0290*/ 	.short	0x0108
        /*0292*/ 	.byte	0x08
	.zero		1


	//   ....[17]....
        /*0294*/ 	.word	0x00002470
        /*0298*/ 	.word	0x000000ff
        /*029c*/ 	.word	0x00008030
        /*02a0*/ 	.short	0x0108
        /*02a2*/ 	.byte	0x08
	.zero		1


	//   ....[18]....
        /*02a4*/ 	.word	0x000024c0
        /*02a8*/ 	.word	0x000000ff
        /*02ac*/ 	.word	0x00008018
        /*02b0*/ 	.short	0x0108
        /*02b2*/ 	.byte	0x08
	.zero		1


	//   ....[19]....
        /*02b4*/ 	.word	0x000024d0
        /*02b8*/ 	.word	0x000000ff
        /*02bc*/ 	.word	0x00008038
        /*02c0*/ 	.short	0x0108
        /*02c2*/ 	.byte	0x08
	.zero		1


	//   ....[20]....
        /*02c4*/ 	.word	0x00002a60
        /*02c8*/ 	.word	0x000000ff
        /*02cc*/ 	.word	0x00008000
        /*02d0*/ 	.short	0x010a
        /*02d2*/ 	.byte	0x08
	.zero		1


	//   ....[21]....
        /*02d4*/ 	.word	0x00002a90
        /*02d8*/ 	.word	0x000000ff
        /*02dc*/ 	.word	0x00008020
        /*02e0*/ 	.short	0x010a
        /*02e2*/ 	.byte	0x08
	.zero		1


	//   ....[22]....
        /*02e4*/ 	.word	0x00002ac0
        /*02e8*/ 	.word	0x000000ff
        /*02ec*/ 	.word	0x00008000
        /*02f0*/ 	.short	0x010a
        /*02f2*/ 	.byte	0x1c
	.zero		1


	//   ....[23]....
        /*02f4*/ 	.word	0x00002af0
        /*02f8*/ 	.word	0x000000ff
        /*02fc*/ 	.word	0x00008020
        /*0300*/ 	.short	0x010a
        /*0302*/ 	.byte	0x1c
	.zero		1


	//----- nvinfo : EIATTR_NUM_MBARRIERS
	.align		4
.L_48:
        /*0304*/ 	.byte	0x03, 0x38
        /*0306*/ 	.short	0x0008


	//----- nvinfo : EIATTR_EXIT_INSTR_OFFSETS
	.align		4
        /*0308*/ 	.byte	0x04, 0x1c
        /*030a*/ 	.short	(.L_50 - .L_49)


	//   ....[0]....
.L_49:
        /*030c*/ 	.word	0x00002a50


	//----- nvinfo : EIATTR_REQNTID
	.align		4
.L_50:
        /*0310*/ 	.byte	0x04, 0x10
        /*0312*/ 	.short	(.L_52 - .L_51)
.L_51:
        /*0314*/ 	.word	0x00000100
        /*0318*/ 	.word	0x00000001
        /*031c*/ 	.word	0x00000001


	//----- nvinfo : EIATTR_CRS_STACK_SIZE
	.align		4
.L_52:
        /*0320*/ 	.byte	0x04, 0x1e
        /*0322*/ 	.short	(.L_54 - .L_53)
.L_53:
        /*0324*/ 	.word	0x00000000


	//----- nvinfo : EIATTR_CBANK_PARAM_SIZE
	.align		4
.L_54:
        /*0328*/ 	.byte	0x03, 0x19
        /*032a*/ 	.short	0x0050


	//----- nvinfo : EIATTR_PARAM_CBANK
	.align		4
        /*032c*/ 	.byte	0x04, 0x0a
        /*032e*/ 	.short	(.L_56 - .L_55)
	.align		4
.L_55:
        /*0330*/ 	.word	index@(.nv.constant0.gluon_tcgen05)
        /*0334*/ 	.short	0x0380
        /*0336*/ 	.short	0x0050


	//----- nvinfo : EIATTR_SW_WAR
	.align		4
.L_56:
        /*0338*/ 	.byte	0x04, 0x36
        /*033a*/ 	.short	(.L_58 - .L_57)
.L_57:
        /*033c*/ 	.word	0x00000008
.L_58:


//--------------------- .nv.compat                --------------------------
	.section	.nv.compat,"",@"SHT_CUDA_COMPAT_INFO"
	.align	4
        /*0000*/ 	.byte	0x02, 0x02, 0x02, 0x00, 0x02, 0x05, 0x05, 0x00, 0x02, 0x03, 0x03, 0x00, 0x02, 0x06, 0x01, 0x00


//--------------------- .nv.callgraph             --------------------------
	.section	.nv.callgraph,"",@"SHT_CUDA_CALLGRAPH"
	.align	4
	.sectionentsize	8
	.align		4
        /*0000*/ 	.word	0x00000000
	.align		4
        /*0004*/ 	.word	0xffffffff
	.align		4
        /*0008*/ 	.word	0x00000000
	.align		4
        /*000c*/ 	.word	0xfffffffe
	.align		4
        /*0010*/ 	.word	0x00000000
	.align		4
        /*0014*/ 	.word	0xfffffffd
	.align		4
        /*0018*/ 	.word	0x00000000
	.align		4
        /*001c*/ 	.word	0xfffffffc


//--------------------- .text.gluon_tcgen05       --------------------------
	.section	.text.gluon_tcgen05,"ax",@progbits
	.align	128
        .global         gluon_tcgen05
        .type           gluon_tcgen05,@function
        .size           gluon_tcgen05,(.L_x_85 - gluon_tcgen05)
        .other          gluon_tcgen05,@"STO_CUDA_ENTRY STV_DEFAULT"
gluon_tcgen05:
.text.gluon_tcgen05:
[----:B------:R-:W1:Y:S01]  /*0000*/  LDC R1, c[0x0][0x37c] ;  /* 0x0000df00ff017b82 */ /* 0x000e620000000800 */
[----:B------:R-:W2:Y:S02]  /*0010*/  S2R R0, SR_TID.X ;  /* 0x0000000000007919 */ /* 0x000ea40000002100 */
[----:B--2---:R-:W-:-:S13]  /*0020*/  ISETP.GE.U32.AND P2, PT, R0, 0x20, PT ;  /* 0x000000200000780c */ /* 0x004fda0003f46070 */
[----:B------:R-:W-:Y:S05]  /*0030*/  @P2 BRA `(.L_x_0) ;  /* 0x0000000000b82947 */ /* 0x000fea0003800000 */
[----:B------:R-:W2:Y:S01]  /*0040*/  S2UR UR6, SR_CgaCtaId ;  /* 0x00000000000679c3 */ /* 0x000ea20000008800 */
[----:B------:R-:W-:Y:S01]  /*0050*/  NOP ;  /* 0x0000000000007918 */ /* 0x000fe20000000000 */
[----:B------:R-:W-:Y:S02]  /*0060*/  UMOV UR4, 0x40 ;  /* 0x0000004000047882 */ /* 0x000fe40000000000 */
[----:B--2---:R-:W-:-:S09]  /*0070*/  ULEA UR4, UR6, UR4, 0x18 ;  /* 0x0000000406047291 */ /* 0x004fd2000f8ec0ff */
[----:B------:R-:W2:Y:S01]  /*0080*/  LDS.U8 R2, [UR4] ;  /* 0x00000004ff027984 */ /* 0x000ea20008000000 */
[----:B------:R-:W-:Y:S02]  /*0090*/  UMOV UR4, 0x400 ;  /* 0x0000040000047882 */ /* 0x000fe40000000000 */
[----:B------:R-:W-:Y:S01]  /*00a0*/  ULEA UR4, UR6, UR4, 0x18 ;  /* 0x0000000406047291 */ /* 0x000fe2000f8ec0ff */
[----:B--2---:R-:W-:-:S13]  /*00b0*/  ISETP.NE.AND P0, PT, R2, RZ, PT ;  /* 0x000000ff0200720c */ /* 0x004fda0003f05270 */
[----:B------:R-:W-:Y:S05]  /*00c0*/  @P0 BRA `(.L_x_1) ;  /* 0x00000000007c0947 */ /* 0x000fea0003800000 */
[----:B------:R-:W-:-:S13]  /*00d0*/  ELECT P0, URZ, PT ;  /* 0x0000000000ff782f */ /* 0x000fda0003800000 */
[----:B------:R-:W-:Y:S05]  /*00e0*/  @!P0 BRA `(.L_x_2) ;  /* 0x0000000000848947 */ /* 0x000fea0003800000 */
[----:B------:R-:W-:Y:S01]  /*00f0*/  UMOV UR5, 0x2 ;  /* 0x0000000200057882 */ /* 0x000fe20000000000 */
[----:B------:R-:W-:Y:S02]  /*0100*/  IMAD.MOV.U32 R5, RZ, RZ, 0x1 ;  /* 0x00000001ff057424 */ /* 0x000fe400078e00ff */
[----:B------:R-:W-:Y:S02]  /*0110*/  IMAD.MOV.U32 R3, RZ, RZ, 0x3 ;  /* 0x00000003ff037424 */ /* 0x000fe400078e00ff */
[----:B------:R-:W-:Y:S04]  /*0120*/  DEPBAR.LE SB2, 0x36 ;  /* 0x0000ad800000791a */ /* 0x000fe80000000000 */
[----:B------:R-:W2:Y:S02]  /*0130*/  UTCATOMSWS.FIND_AND_SET.ALIGN UP0, UR5, UR5 ;  /* 0x00000005000575e3 */ /* 0x000ea40008000800 */
[----:B--2---:R-:W-:-:S04]  /*0140*/  PLOP3.LUT P0, PT, PT, PT, UP0, 0x80, 0x8 ;  /* 0x000000000008781c */ /* 0x004fc80003f0f008 */
[----:B------:R-:W-:-:S04]  /*0150*/  SEL R2, RZ, 0xffffffff, !P0 ;  /* 0xffffffffff027807 */ /* 0x000fc80004000000 */
[----:B------:R-:W-:Y:S01]  /*0160*/  ISETP.NE.AND P0, PT, R2, RZ, PT ;  /* 0x000000ff0200720c */ /* 0x000fe20003f05270 */
[----:B------:R-:W-:-:S12]  /*0170*/  IMAD.U32 R2, RZ, RZ, UR5 ;  /* 0x00000005ff027e24 */ /* 0x000fd8000f8e00ff */
[----:B------:R-:W-:Y:S05]  /*0180*/  @P0 BRA `(.L_x_3) ;  /* 0x0000000000240947 */ /* 0x000fea0003800000 */
.L_x_4:
[----:B------:R-:W-:Y:S05]  /*0190*/  NANOSLEEP 0x64 ;  /* 0x000000640000795d */ /* 0x000fea0003800000 */
[----:B------:R-:W-:-:S05]  /*01a0*/  UMOV UR5, 0x2 ;  /* 0x0000000200057882 */ /* 0x000fca0000000000 */
[----:B------:R-:W-:Y:S04]  /*01b0*/  DEPBAR.LE SB2, 0x36 ;  /* 0x0000ad800000791a */ /* 0x000fe80000000000 */
[----:B------:R-:W2:Y:S02]  /*01c0*/  UTCATOMSWS.FIND_AND_SET.ALIGN UP0, UR5, UR5 ;  /* 0x00000005000575e3 */ /* 0x000ea40008000800 */
[----:B--2---:R-:W-:-:S04]  /*01d0*/  PLOP3.LUT P0, PT, PT, PT, UP0, 0x80, 0x8 ;  /* 0x000000000008781c */ /* 0x004fc80003f0f008 */
[----:B------:R-:W-:-:S04]  /*01e0*/  SEL R2, RZ, 0xffffffff, !P0 ;  /* 0xffffffffff027807 */ /* 0x000fc80004000000 */
[----:B------:R-:W-:Y:S01]  /*01f0*/  ISETP.NE.AND P0, PT, R2, RZ, PT ;  /* 0x000000ff0200720c */ /* 0x000fe20003f05270 */
[----:B------:R-:W-:-:S12]  /*0200*/  IMAD.U32 R2, RZ, RZ, UR5 ;  /* 0x00000005ff027e24 */ /* 0x000fd8000f8e00ff */
[----:B------:R-:W-:Y:S05]  /*0210*/  @!P0 BRA `(.L_x_4) ;  /* 0xfffffffc00dc8947 */ /* 0x000fea000383ffff */
.L_x_3:
[C---:B------:R-:W-:Y:S01]  /*0220*/  VIADD R4, R2.reuse, 0x10 ;  /* 0x0000001002047836 */ /* 0x040fe20000000000 */
[----:B------:R-:W-:Y:S01]  /*0230*/  UMOV UR5, 0x50 ;  /* 0x0000005000057882 */ /* 0x000fe20000000000 */
[----:B------:R-:W-:Y:S01]  /*0240*/  SHF.L.U32 R3, R3, R2, RZ ;  /* 0x0000000203037219 */ /* 0x000fe200000006ff */
[----:B------:R-:W-:Y:S01]  /*0250*/  ULEA UR5, UR6, UR5, 0x18 ;  /* 0x0000000506057291 */ /* 0x000fe2000f8ec0ff */
[----:B------:R-:W-:Y:S01]  /*0260*/  IMAD.SHL.U32 R2, R2, 0x20, RZ ;  /* 0x0000002002027824 */ /* 0x000fe200078e00ff */
[----:B------:R-:W-:-:S04]  /*0270*/  SHF.L.U32 R4, R5, R4, RZ ;  /* 0x0000000405047219 */ /* 0x000fc800000006ff */
[----:B------:R-:W-:-:S05]  /*0280*/  LOP3.LUT R3, R4, R3, RZ, 0xfc, !PT ;  /* 0x0000000304037212 */ /* 0x000fca00078efcff */
[----:B------:R2:W-:Y:S04]  /*0290*/  ATOMS.OR RZ, [UR5], R3 ;  /* 0x00000003ffff798c */ /* 0x0005e8000b000005 */
[----:B------:R2:W-:Y:S01]  /*02a0*/  STS [UR4], R2 ;  /* 0x00000002ff007988 */ /* 0x0005e20008000804 */
[----:B------:R-:W-:Y:S05]  /*02b0*/  BRA `(.L_x_2) ;  /* 0x0000000000107947 */ /* 0x000fea0003800000 */
.L_x_1:
[----:B------:R-:W-:Y:S01]  /*02c0*/  IMAD.MOV.U32 R3, RZ, RZ, -0x1 ;  /* 0xffffffffff037424 */ /* 0x000fe200078e00ff */
[----:B------:R-:W-:-:S04]  /*02d0*/  MOV R2, 0x300 ;  /* 0x0000030000027802 */ /* 0x000fc80000000f00 */
[----:B------:R2:W-:Y:S03]  /*02e0*/  STS [UR4], R3 ;  /* 0x00000003ff007988 */ /* 0x0005e60008000804 */
[----:B-12---:R-:W-:Y:S05]  /*02f0*/  CALL.REL.NOINC `($__internal_1_$__cuda_sm10x_tcgen05_guardrail_trap_phase_invalid_during_alloc) ;  /* 0x0000002800147944 */ /* 0x006fea0003c00000 */
.L_x_2:
[----:B------:R-:W-:Y:S05]  /*0300*/  WARPSYNC.ALL ;  /* 0x0000000000007948 */ /* 0x000fea0003800000 */
[----:B------:R-:W-:Y:S01]  /*0310*/  NOP ;  /* 0x0000000000007918 */ /* 0x000fe20000000000 */
.L_x_0:
[----:B------:R-:W3:Y:S08]  /*0320*/  S2UR UR4, SR_CgaCtaId ;  /* 0x00000000000479c3 */ /* 0x000ef00000008800 */
[----:B------:R-:W-:Y:S01]  /*0330*/  BAR.SYNC.DEFER_BLOCKING 0x0 ;  /* 0x0000000000007b1d */ /* 0x000fe20000010000 */
[----:B------:R-:W-:-:S05]  /*0340*/  LOP3.LUT R20, R0, 0xff, RZ, 0xc0, !PT ;  /* 0x000000ff00147812 */ /* 0x000fca00078ec0ff */
[----:B------:R-:W-:Y:S02]  /*0350*/  UMOV UR8, 0x400 ;  /* 0x0000040000087882 */ /* 0x000fe40000000000 */
[----:B--2---:R-:W2:Y:S08]  /*0360*/  LDC R3, c[0x0][0x398] ;  /* 0x0000e600ff037b82 */ /* 0x004eb00000000800 */
[----:B------:R-:W4:Y:S01]  /*0370*/  LDC R6, c[0x0][0x3a0] ;  /* 0x0000e800ff067b82 */ /* 0x000f220000000800 */
[----:B---3--:R-:W-:-:S07]  /*0380*/  ULEA UR8, UR4, UR8, 0x18 ;  /* 0x0000000804087291 */ /* 0x008fce000f8ec0ff */
[----:B------:R-:W3:Y:S02]  /*0390*/  S2UR UR9, SR_CTAID.Y ;  /* 0x00000000000979c3 */ /* 0x000ee40000002600 */
[----:B------:R-:W5:Y:S06]  /*03a0*/  LDS R4, [UR8] ;  /* 0x00000008ff047984 */ /* 0x000f6c0008000800 */
[----:B------:R-:W-:Y:S06]  /*03b0*/  BAR.SYNC.DEFER_BLOCKING 0x0 ;  /* 0x0000000000007b1d */ /* 0x000fec0000010000 */
[----:B------:R-:W-:Y:S05]  /*03c0*/  @P2 BRA `(.L_x_5) ;  /* 0x0000000000182947 */ /* 0x000fea0003800000 */
[----:B------:R-:W-:Y:S01]  /*03d0*/  ELECT P0, URZ, PT ;  /* 0x0000000000ff782f */ /* 0x000fe20003800000 */
[----:B------:R-:W-:Y:S01]  /*03e0*/  IMAD.MOV.U32 R2, RZ, RZ, 0x1 ;  /* 0x00000001ff027424 */ /* 0x000fe200078e00ff */
[----:B------:R-:W-:Y:S01]  /*03f0*/  UMOV UR5, 0x40 ;  /* 0x0000004000057882 */ /* 0x000fe20000000000 */
[----:B------:R-:W-:Y:S01]  /*0400*/  UVIRTCOUNT.DEALLOC.SMPOOL 0x80 ;  /* 0x000000800000784c */ /* 0x000fe20000000000 */
[----:B------:R-:W-:-:S09]  /*0410*/  ULEA UR5, UR4, UR5, 0x18 ;  /* 0x0000000504057291 */ /* 0x000fd2000f8ec0ff */
[----:B------:R5:W-:Y:S03]  /*0420*/  @P0 STS.U8 [UR5], R2 ;  /* 0x00000002ff000988 */ /* 0x000be60008000005 */
.L_x_5:
[----:B------:R-:W5:Y:S01]  /*0430*/  S2UR UR4, SR_CTAID.Z ;  /* 0x00000000000479c3 */ /* 0x000f620000002700 */
[----:B------:R-:W4:Y:S01]  /*0440*/  LDCU UR5, c[0x0][0x370] ;  /* 0x00006e00ff0577ac */ /* 0x000f220008000800 */
[C---:B------:R-:W-:Y:S01]  /*0450*/  ISETP.GE.U32.AND P0, PT, R20.reuse, 0x20, PT ;  /* 0x000000201400780c */ /* 0x040fe20003f06070 */
[----:B--2--5:R-:W-:Y:S01]  /*0460*/  VIADD R2, R3, 0xffffffff ;  /* 0xffffffff03027836 */ /* 0x024fe20000000000 */
[C---:B------:R-:W-:Y:S01]  /*0470*/  ISETP.NE.U32.AND P3, PT, R20.reuse, RZ, PT ;  /* 0x000000ff1400720c */ /* 0x040fe20003f65070 */
[----:B------:R-:W2:Y:S01]  /*0480*/  LDCU UR6, c[0x0][0x374] ;  /* 0x00006e80ff0677ac */ /* 0x000ea20008000800 */
[----:B------:R-:W-:Y:S01]  /*0490*/  LEA R7, R20, UR8, 0x2 ;  /* 0x0000000814077c11 */ /* 0x000fe2000f8e10ff */
[----:B----4-:R-:W-:Y:S01]  /*04a0*/  VIADD R11, R6, 0xffffffff ;  /* 0xffffffff060b7836 */ /* 0x010fe20000000000 */
[----:B------:R-:W4:Y:S01]  /*04b0*/  S2UR UR7, SR_CTAID.X ;  /* 0x00000000000779c3 */ /* 0x000f220000002500 */
[----:B------:R-:W5:Y:S01]  /*04c0*/  LDCU.64 UR20, c[0x0][0x3c0] ;  /* 0x00007800ff1477ac */ /* 0x000f620008000a00 */
[----:B------:R-:W-:Y:S01]  /*04d0*/  R2UR UR23, R4 ;  /* 0x00000000041772ca */ /* 0x000fe200000e0000 */
[----:B------:R-:W-:Y:S04]  /*04e0*/  BSSY.RECONVERGENT B0, `(.L_x_6) ;  /* 0x0000011000007945 */ /* 0x000fe80003800200 */
[----:B------:R3:W-:Y:S01]  /*04f0*/  @!P0 STS [R7], RZ ;  /* 0x000000ff07008388 */ /* 0x0007e20000000800 */
[----:B------:R-:W-:-:S03]  /*0500*/  NOP ;  /* 0x0000000000007918 */ /* 0x000fc60000000000 */
[----:B------:R3:W-:Y:S02]  /*0510*/  @!P3 STS [UR8+0x24], R2 ;  /* 0x00002402ff00b988 */ /* 0x0007e40008000808 */
[----:B--23--:R-:W-:Y:S02]  /*0520*/  UIMAD UR4, UR4, UR6, UR9 ;  /* 0x00000006040472a4 */ /* 0x00cfe4000f8e0209 */
[----:B------:R2:W-:Y:S02]  /*0530*/  @!P3 STS [UR8+0x20], R11 ;  /* 0x0000200bff00b988 */ /* 0x0005e40008000808 */
[----:B----4-:R-:W-:-:S04]  /*0540*/  UIMAD UR4, UR4, UR5, UR7 ;  /* 0x00000005040472a4 */ /* 0x010fc8000f8e0207 */
[----:B------:R-:W-:-:S04]  /*0550*/  UIMAD UR4, UR4, 0x180, URZ ;  /* 0x00000180040478a4 */ /* 0x000fc8000f8e02ff */
[----:B-----5:R-:W-:-:S04]  /*0560*/  UIADD3 UR24, UP0, UPT, UR4, UR20, URZ ;  /* 0x0000001404187290 */ /* 0x020fc8000ff1e0ff */
[----:B------:R-:W-:Y:S01]  /*0570*/  ULEA.HI.X.SX32 UR25, UR4, UR21, 0x1, UP0 ;  /* 0x0000001504197291 */ /* 0x000fe200080f0eff */
[----:B--2---:R-:W-:Y:S11]  /*0580*/  @P3 BRA `(.L_x_7) ;  /* 0x0000000000183947 */ /* 0x004ff60003800000 */
[----:B------:R-:W2:Y:S01]  /*0590*/  LDS R3, [UR8+0x8] ;  /* 0x00000808ff037984 */ /* 0x000ea20008000800 */
[----:B------:R-:W3:Y:S01]  /*05a0*/  LDC.64 R8, c[0x0][0x380] ;  /* 0x0000e000ff087b82 */ /* 0x000ee20000000a00 */
[----:B------:R-:W-:Y:S02]  /*05b0*/  IMAD.MOV.U32 R4, RZ, RZ, 0x70 ;  /* 0x00000070ff047424 */ /* 0x000fe400078e00ff */
[----:B---3--:R3:W-:Y:S03]  /*05c0*/  STS.64 [UR8], R8 ;  /* 0x00000008ff007988 */ /* 0x0087e60008000a08 */
[----:B--2---:R-:W-:-:S05]  /*05d0*/  LOP3.LUT R3, R3, 0x10, R4, 0xd8, !PT ;  /* 0x0000001003037812 */ /* 0x004fca00078ed804 */
[----:B------:R3:W-:Y:S02]  /*05e0*/  STS [UR8+0x8], R3 ;  /* 0x00000803ff007988 */ /* 0x0007e40008000808 */
.L_x_7:
[----:B------:R-:W-:Y:S05]  /*05f0*/  BSYNC.RECONVERGENT B0 ;  /* 0x0000000000007941 */ /* 0x000fea0003800200 */
.L_x_6:
[----:B------:R-:W-:Y:S04]  /*0600*/  BSSY.RECONVERGENT B0, `(.L_x_8) ;  /* 0x000000a000007945 */ /* 0x000fe80003800200 */
[----:B------:R-:W-:Y:S05]  /*0610*/  @P3 BRA `(.L_x_9) ;  /* 0x0000000000203947 */ /* 0x000fea0003800000 */
[----:B---3--:R-:W2:Y:S01]  /*0620*/  LDS R3, [UR8+0x34] ;  /* 0x00003408ff037984 */ /* 0x008ea20008000800 */
[----:B------:R-:W-:Y:S02]  /*0630*/  IMAD.MOV.U32 R4, RZ, RZ, 0x1f000000 ;  /* 0x1f000000ff047424 */ /* 0x000fe400078e00ff */
[----:B------:R-:W-:Y:S01]  /*0640*/  @!P3 IMAD.MOV.U32 R5, RZ, RZ, 0x3f ;  /* 0x0000003fff05b424 */ /* 0x000fe200078e00ff */
[----:B------:R-:W3:Y:S02]  /*0650*/  @!P3 LDS R8, [UR8+0x38] ;  /* 0x00003808ff08b984 */ /* 0x000ee40008000800 */
[----:B--2---:R-:W-:Y:S02]  /*0660*/  LOP3.LUT R3, R3, 0xff000000, R4, 0xb8, !PT ;  /* 0xff00000003037812 */ /* 0x004fe400078eb804 */
[----:B---3--:R-:W-:-:S03]  /*0670*/  @!P3 LOP3.LUT R4, R8, 0xff, R5, 0xb8, !PT ;  /* 0x000000ff0804b812 */ /* 0x008fc600078eb805 */
[----:B------:R2:W-:Y:S04]  /*0680*/  STS [UR8+0x34], R3 ;  /* 0x00003403ff007988 */ /* 0x0005e80008000808 */
[----:B------:R2:W-:Y:S02]  /*0690*/  @!P3 STS [UR8+0x38], R4 ;  /* 0x00003804ff00b988 */ /* 0x0005e40008000808 */
.L_x_9:
[----:B------:R-:W-:Y:S05]  /*06a0*/  BSYNC.RECONVERGENT B0 ;  /* 0x0000000000007941 */ /* 0x000fea0003800200 */
.L_x_8:
[----:B------:R-:W-:Y:S04]  /*06b0*/  BSSY.RECONVERGENT B0, `(.L_x_10) ;  /* 0x000000e000007945 */ /* 0x000fe80003800200 */
[----:B------:R-:W-:Y:S05]  /*06c0*/  @P3 BRA `(.L_x_11) ;  /* 0x0000000000303947 */ /* 0x000fea0003800000 */
[----:B--2---:R-:W2:Y:S01]  /*06d0*/  LDS R4, [UR8+0x34] ;  /* 0x00003408ff047984 */ /* 0x004ea20008000800 */
[----:B------:R-:W4:Y:S03]  /*06e0*/  LDC.64 R12, c[0x0][0x3a8] ;  /* 0x0000ea00ff0c7b82 */ /* 0x000f260000000a00 */
[----:B---3--:R-:W3:Y:S01]  /*06f0*/  LDS R3, [UR8+0x1c] ;  /* 0x00001c08ff037984 */ /* 0x008ee20008000800 */
[C---:B----4-:R-:W-:Y:S01]  /*0700*/  SHF.L.U64.HI R8, R12.reuse, 0x1, R13 ;  /* 0x000000010c087819 */ /* 0x050fe2000001020d */
[----:B------:R-:W-:-:S03]  /*0710*/  IMAD.SHL.U32 R5, R12, 0x2, RZ ;  /* 0x000000020c057824 */ /* 0x000fc600078e00ff */
[--C-:B------:R-:W-:Y:S02]  /*0720*/  SHF.R.U32.HI R10, RZ, 0x4, R8.reuse ;  /* 0x00000004ff0a7819 */ /* 0x100fe40000011608 */
[----:B------:R-:W-:-:S05]  /*0730*/  SHF.R.U64 R5, R5, 0x4, R8 ;  /* 0x0000000405057819 */ /* 0x000fca0000001208 */
[----:B------:R4:W-:Y:S01]  /*0740*/  STS [UR8+0xc], R5 ;  /* 0x00000c05ff007988 */ /* 0x0009e20008000808 */
[----:B--2---:R-:W-:Y:S02]  /*0750*/  LOP3.LUT R4, R4, 0x7, RZ, 0xb8, !PT ;  /* 0x0000000704047812 */ /* 0x004fe400078eb8ff */
[----:B---3--:R-:W-:-:S03]  /*0760*/  LOP3.LUT R3, R3, 0xf, R10, 0xb8, !PT ;  /* 0x0000000f03037812 */ /* 0x008fc600078eb80a */
[----:B------:R4:W-:Y:S04]  /*0770*/  STS [UR8+0x34], R4 ;  /* 0x00003404ff007988 */ /* 0x0009e80008000808 */
[----:B------:R4:W-:Y:S02]  /*0780*/  STS [UR8+0x1c], R3 ;  /* 0x00001c03ff007988 */ /* 0x0009e40008000808 */
.L_x_11:
[----:B------:R-:W-:Y:S05]  /*0790*/  BSYNC.RECONVERGENT B0 ;  /* 0x0000000000007941 */ /* 0x000fea0003800200 */
.L_x_10:
[----:B------:R-:W-:Y:S04]  /*07a0*/  BSSY.RECONVERGENT B1, `(.L_x_12) ;  /* 0x000001a000017945 */ /* 0x000fe80003800200 */
[----:B------:R-:W-:Y:S04]  /*07b0*/  BSSY.RELIABLE B0, `(.L_x_13) ;  /* 0x0000015000007945 */ /* 0x000fe80003800100 */
[----:B------:R-:W-:Y:S05]  /*07c0*/  @P3 BRA `(.L_x_14) ;  /* 0x0000000000203947 */ /* 0x000fea0003800000 */
[----:B--234-:R-:W2:Y:S02]  /*07d0*/  LDS R3, [UR8+0x34] ;  /* 0x00003408ff037984 */ /* 0x01cea40008000800 */
[----:B--2---:R-:W-:-:S05]  /*07e0*/  LOP3.LUT R3, R3, 0x38, RZ, 0xb8, !PT ;  /* 0x0000003803037812 */ /* 0x004fca00078eb8ff */
[----:B------:R2:W-:Y:S01]  /*07f0*/  STS [UR8+0x34], R3 ;  /* 0x00003403ff007988 */ /* 0x0005e20008000808 */
[----:B------:R-:W-:Y:S05]  /*0800*/  @P3 BRA `(.L_x_15) ;  /* 0x0000000000203947 */ /* 0x000fea0003800000 */
[----:B--2---:R-:W2:Y:S01]  /*0810*/  LDS R3, [UR8+0x8] ;  /* 0x00000808ff037984 */ /* 0x004ea20008000800 */
[----:B------:R-:W-:-:S05]  /*0820*/  IMAD.MOV.U32 R4, RZ, RZ, 0x780 ;  /* 0x00000780ff047424 */ /* 0x000fca00078e00ff */
[----:B--2---:R-:W-:-:S05]  /*0830*/  LOP3.LUT R3, R3, 0x300, R4, 0xd8, !PT ;  /* 0x0000030003037812 */ /* 0x004fca00078ed804 */
[----:B------:R5:W-:Y:S02]  /*0840*/  STS [UR8+0x8], R3 ;  /* 0x00000803ff007988 */ /* 0x000be40008000808 */
.L_x_14:
[----:B------:R-:W-:Y:S05]  /*0850*/  @P3 BRA `(.L_x_16) ;  /* 0x0000000000283947 */ /* 0x000fea0003800000 */
[----:B--2345:R-:W2:Y:S02]  /*0860*/  LDS R3, [UR8+0x8] ;  /* 0x00000808ff037984 */ /* 0x03cea40008000800 */
[----:B--2---:R-:W-:-:S05]  /*0870*/  LOP3.LUT R3, R3, 0x1800, RZ, 0xb8, !PT ;  /* 0x0000180003037812 */ /* 0x004fca00078eb8ff */
[----:B------:R3:W-:Y:S02]  /*0880*/  STS [UR8+0x8], R3 ;  /* 0x00000803ff007988 */ /* 0x0007e40008000808 */
.L_x_15:
[----:B------:R-:W-:Y:S05]  /*0890*/  @P3 BREAK.RELIABLE B0 ;  /* 0x0000000000003942 */ /* 0x000fea0003800100 */
[----:B------:R-:W-:Y:S05]  /*08a0*/  @P3 BRA `(.L_x_17) ;  /* 0x0000000000243947 */ /* 0x000fea0003800000 */
[----:B------:R-:W4:Y:S01]  /*08b0*/  LDS R4, [UR8+0x8] ;  /* 0x00000808ff047984 */ /* 0x000f220008000800 */
[----:B--23--:R-:W-:-:S05]  /*08c0*/  IMAD.MOV.U32 R3, RZ, RZ, 0x6000 ;  /* 0x00006000ff037424 */ /* 0x00cfca00078e00ff */
[----:B----4-:R-:W-:-:S04]  /*08d0*/  LOP3.LUT R3, R4, 0x4000, R3, 0xd8, !PT ;  /* 0x0000400004037812 */ /* 0x010fc800078ed803 */
[----:B------:R-:W-:-:S05]  /*08e0*/  LOP3.LUT R3, R3, 0x400000, RZ, 0xb8, !PT ;  /* 0x0040000003037812 */ /* 0x000fca00078eb8ff */
[----:B------:R2:W-:Y:S02]  /*08f0*/  STS [UR8+0x8], R3 ;  /* 0x00000803ff007988 */ /* 0x0005e40008000808 */
.L_x_16:
[----:B------:R-:W-:Y:S05]  /*0900*/  BSYNC.RELIABLE B0 ;  /* 0x0000000000007941 */ /* 0x000fea0003800100 */
.L_x_13:
[----:B--2345:R-:W2:Y:S02]  /*0910*/  @!P3 LDS R3, [UR8+0x8] ;  /* 0x00000808ff03b984 */ /* 0x03cea40008000800 */
[----:B--2---:R-:W-:-:S05]  /*0920*/  @!P3 LOP3.LUT R3, R3, 0x8000, RZ, 0xb8, !PT ;  /* 0x000080000303b812 */ /* 0x004fca00078eb8ff */
[----:B------:R4:W-:Y:S02]  /*0930*/  @!P3 STS [UR8+0x8], R3 ;  /* 0x00000803ff00b988 */ /* 0x0009e40008000808 */
.L_x_17:
[----:B------:R-:W-:Y:S05]  /*0940*/  BSYNC.RECONVERGENT B1 ;  /* 0x0000000000017941 */ /* 0x000fea0003800200 */
.L_x_12:
[----:B------:R-:W-:Y:S05]  /*0950*/  WARPSYNC.ALL ;  /* 0x0000000000007948 */ /* 0x000fea0003800000 */
[----:B------:R-:W-:Y:S01]  /*0960*/  NOP ;  /* 0x0000000000007918 */ /* 0x000fe20000000000 */
[----:B--234-:R-:W2:Y:S02]  /*0970*/  LDC R3, c[0x0][0x39c] ;  /* 0x0000e700ff037b82 */ /* 0x01cea40000000800 */
[----:B--2---:R-:W-:Y:S01]  /*0980*/  VIADD R3, R3, 0xffffffff ;  /* 0xffffffff03037836 */ /* 0x004fe20000000000 */
[----:B------:R-:W-:Y:S06]  /*0990*/  @P0 BRA `(.L_x_18) ;  /* 0x0000000000300947 */ /* 0x000fec0003800000 */
[----:B------:R-:W2:Y:S01]  /*09a0*/  S2R R4, SR_LANEID ;  /* 0x0000000000047919 */ /* 0x000ea20000000000 */
[----:B------:R-:W-:Y:S05]  /*09b0*/  WARPSYNC.ALL ;  /* 0x0000000000007948 */ /* 0x000fea0003800000 */
[----:B------:R-:W-:Y:S01]  /*09c0*/  NOP ;  /* 0x0000000000007918 */ /* 0x000fe20000000000 */
[----:B--2---:R-:W-:-:S05]  /*09d0*/  IMAD.SHL.U32 R8, R4, 0x4, RZ ;  /* 0x0000000404087824 */ /* 0x004fca00078e00ff */
[----:B------:R-:W2:Y:S01]  /*09e0*/  LDS R9, [R8+UR8] ;  /* 0x0000000808097984 */ /* 0x000ea20008000800 */
[----:B------:R-:W-:-:S05]  /*09f0*/  IADD3 R4, P1, PT, R8, UR24, RZ ;  /* 0x0000001808047c10 */ /* 0x000fca000ff3e0ff */
[----:B------:R-:W-:-:S05]  /*0a00*/  IMAD.X R5, RZ, RZ, UR25, P1 ;  /* 0x00000019ff057e24 */ /* 0x000fca00088e06ff */
[----:B--2---:R2:W3:Y:S01]  /*0a10*/  ATOMG.E.EXCH.STRONG.GPU PT, RZ, [R4], R9 ;  /* 0x0000000904ff73a8 */ /* 0x0044e200041ee100 */
[----:B------:R-:W-:-:S04]  /*0a20*/  DEPBAR {5,4,3,2,1,0} ;  /* 0x0000003f0000791a */ /* 0x000fc80000000000 */
[----:B------:R-:W4:Y:S02]  /*0a30*/  CCTL.E.C.LDCU.IV.DEEP [UR24] ;  /* 0x0000000018007540 */ /* 0x000f240009c08000 */
[----:B----4-:R2:W-:Y:S01]  /*0a40*/  UTMACCTL.IV [UR24] ;  /* 0x00000000180079b9 */ /* 0x0105e20008000000 */
[----:B------:R-:W-:Y:S01]  /*0a50*/  NOP ;  /* 0x0000000000007918 */ /* 0x000fe20000000000 */
.L_x_18:
[----:B------:R-:W-:Y:S05]  /*0a60*/  @P0 BRA `(.L_x_19) ;  /* 0x00000000000c0947 */ /* 0x000fea0003800000 */
[----:B------:R0:W-:Y:S01]  /*0a70*/  UTMACMDFLUSH ;  /* 0x00000000000079b7 */ /* 0x0001e20000000000 */
[----:B------:R-:W-:Y:S05]  /*0a80*/  @P0 BRA `(.L_x_19) ;  /* 0x0000000000040947 */ /* 0x000fea0003800000 */
[----:B------:R-:W-:-:S04]  /*0a90*/  DEPBAR.LE SB0, 0x0 ;  /* 0x000080000000791a */ /* 0x000fc80000000000 */
.L_x_19:
[----:B------:R-:W-:Y:S05]  /*0aa0*/  WARPSYNC.ALL ;  /* 0x0000000000007948 */ /* 0x000fea0003800000 */
[----:B------:R-:W-:Y:S01]  /*0ab0*/  NOP ;  /* 0x0000000000007918 */ /* 0x000fe20000000000 */
[----:B---3--:R-:W-:Y:S06]  /*0ac0*/  BAR.SYNC.DEFER_BLOCKING 0x0 ;  /* 0x0000000000007b1d */ /* 0x008fec0000010000 */
[----:B------:R-:W-:Y:S02]  /*0ad0*/  BSSY.RECONVERGENT B1, `(.L_x_20) ;  /* 0x000000b000017945 */ /* 0x000fe40003800200 */
[----:B------:R-:W-:Y:S06]  /*0ae0*/  BAR.SYNC.DEFER_BLOCKING 0x0 ;  /* 0x0000000000007b1d */ /* 0x000fec0000010000 */
[----:B------:R3:W-:Y:S01]  /*0af0*/  @!P0 STS [R7], RZ ;  /* 0x000000ff07008388 */ /* 0x0007e20000000800 */
[----:B------:R-:W-:Y:S01]  /*0b00*/  NOP ;  /* 0x0000000000007918 */ /* 0x000fe20000000000 */
[----:B------:R-:W-:Y:S05]  /*0b10*/  @P3 BRA `(.L_x_21) ;  /* 0x0000000000183947 */ /* 0x000fea0003800000 */
[----:B--2---:R-:W2:Y:S01]  /*0b20*/  LDS R4, [UR8+0x8] ;  /* 0x00000808ff047984 */ /* 0x004ea20008000800 */
[----:B------:R-:W4:Y:S01]  /*0b30*/  LDC.64 R8, c[0x0][0x388] ;  /* 0x0000e200ff087b82 */ /* 0x000f220000000a00 */
[----:B------:R-:W-:Y:S02]  /*0b40*/  IMAD.MOV.U32 R5, RZ, RZ, 0x70 ;  /* 0x00000070ff057424 */ /* 0x000fe400078e00ff */
[----:B----4-:R4:W-:Y:S03]  /*0b50*/  STS.64 [UR8], R8 ;  /* 0x00000008ff007988 */ /* 0x0109e60008000a08 */
[----:B--2---:R-:W-:-:S05]  /*0b60*/  LOP3.LUT R4, R4, 0x10, R5, 0xd8, !PT ;  /* 0x0000001004047812 */ /* 0x004fca00078ed805 */
[----:B------:R4:W-:Y:S02]  /*0b70*/  STS [UR8+0x8], R4 ;  /* 0x00000804ff007988 */ /* 0x0009e40008000808 */
.L_x_21:
[----:B--2---:R-:W-:Y:S05]  /*0b80*/  BSYNC.RECONVERGENT B1 ;  /* 0x0000000000017941 */ /* 0x004fea0003800200 */
.L_x_20:
[----:B------:R-:W-:Y:S04]  /*0b90*/  BSSY.RECONVERGENT B1, `(.L_x_22) ;  /* 0x000000a000017945 */ /* 0x000fe80003800200 */
[----:B------:R-:W-:Y:S05]  /*0ba0*/  @P3 BRA `(.L_x_23) ;  /* 0x0000000000203947 */ /* 0x000fea0003800000 */
[----:B----4-:R-:W2:Y:S01]  /*0bb0*/  LDS R4, [UR8+0x34] ;  /* 0x00003408ff047984 */ /* 0x010ea20008000800 */
[----:B------:R-:W-:Y:S02]  /*0bc0*/  IMAD.MOV.U32 R5, RZ, RZ, 0x3f000000 ;  /* 0x3f000000ff057424 */ /* 0x000fe400078e00ff */
[----:B------:R-:W-:Y:S01]  /*0bd0*/  @!P3 IMAD.MOV.U32 R8, RZ, RZ, 0x1f ;  /* 0x0000001fff08b424 */ /* 0x000fe200078e00ff */
[----:B------:R-:W4:Y:S02]  /*0be0*/  @!P3 LDS R9, [UR8+0x38] ;  /* 0x00003808ff09b984 */ /* 0x000f240008000800 */
[----:B--2---:R-:W-:Y:S02]  /*0bf0*/  LOP3.LUT R4, R4, 0xff000000, R5, 0xb8, !PT ;  /* 0xff00000004047812 */ /* 0x004fe400078eb805 */
[----:B----4-:R-:W-:-:S03]  /*0c00*/  @!P3 LOP3.LUT R5, R9, 0xff, R8, 0xb8, !PT ;  /* 0x000000ff0905b812 */ /* 0x010fc600078eb808 */
[----:B------:R2:W-:Y:S04]  /*0c10*/  STS [UR8+0x34], R4 ;  /* 0x00003404ff007988 */ /* 0x0005e80008000808 */
[----:B------:R2:W-:Y:S02]  /*0c20*/  @!P3 STS [UR8+0x38], R5 ;  /* 0x00003805ff00b988 */ /* 0x0005e40008000808 */
.L_x_23:
[----:B------:R-:W-:Y:S05]  /*0c30*/  BSYNC.RECONVERGENT B1 ;  /* 0x0000000000017941 */ /* 0x000fea0003800200 */
.L_x_22:
[----:B------:R-:W-:Y:S04]  /*0c40*/  BSSY.RECONVERGENT B1, `(.L_x_24) ;  /* 0x0000004000017945 */ /* 0x000fe80003800200 */
[----:B------:R-:W-:Y:S05]  /*0c50*/  @P3 BRA `(.L_x_25) ;  /* 0x0000000000083947 */ /* 0x000fea0003800000 */
[----:B------:R5:W-:Y:S04]  /*0c60*/  STS [UR8+0x24], R11 ;  /* 0x0000240bff007988 */ /* 0x000be80008000808 */
[----:B------:R5:W-:Y:S02]  /*0c70*/  STS [UR8+0x20], R3 ;  /* 0x00002003ff007988 */ /* 0x000be40008000808 */
.L_x_25:
[----:B------:R-:W-:Y:S05]  /*0c80*/  BSYNC.RECONVERGENT B1 ;  /* 0x0000000000017941 */ /* 0x000fea0003800200 */
.L_x_24:
[----:B------:R-:W-:Y:S04]  /*0c90*/  BSSY.RECONVERGENT B1, `(.L_x_26) ;  /* 0x000000e000017945 */ /* 0x000fe80003800200 */
[----:B------:R-:W-:Y:S05]  /*0ca0*/  @P3 BRA `(.L_x_27) ;  /* 0x0000000000303947 */ /* 0x000fea0003800000 */
[----:B--2---:R-:W2:Y:S01]  /*0cb0*/  LDS R5, [UR8+0x34] ;  /* 0x00003408ff057984 */ /* 0x004ea20008000800 */
[----:B----4-:R-:W4:Y:S03]  /*0cc0*/  LDC.64 R8, c[0x0][0x3b0] ;  /* 0x0000ec00ff087b82 */ /* 0x010f260000000a00 */
[----:B------:R-:W3:Y:S01]  /*0cd0*/  LDS R4, [UR8+0x1c] ;  /* 0x00001c08ff047984 */ /* 0x000ee20008000800 */
[C---:B----4-:R-:W-:Y:S01]  /*0ce0*/  SHF.L.U64.HI R9, R8.reuse, 0x1, R9 ;  /* 0x0000000108097819 */ /* 0x050fe20000010209 */
[----:B------:R-:W-:-:S03]  /*0cf0*/  IMAD.SHL.U32 R8, R8, 0x2, RZ ;  /* 0x0000000208087824 */ /* 0x000fc600078e00ff */
[--C-:B-----5:R-:W-:Y:S02]  /*0d00*/  SHF.R.U32.HI R11, RZ, 0x4, R9.reuse ;  /* 0x00000004ff0b7819 */ /* 0x120fe40000011609 */
[----:B------:R-:W-:-:S05]  /*0d10*/  SHF.R.U64 R8, R8, 0x4, R9 ;  /* 0x0000000408087819 */ /* 0x000fca0000001209 */
[----:B------:R4:W-:Y:S01]  /*0d20*/  STS [UR8+0xc], R8 ;  /* 0x00000c08ff007988 */ /* 0x0009e20008000808 */
[----:B--2---:R-:W-:Y:S02]  /*0d30*/  LOP3.LUT R5, R5, 0x7, RZ, 0xb8, !PT ;  /* 0x0000000705057812 */ /* 0x004fe400078eb8ff */
[----:B---3--:R-:W-:-:S03]  /*0d40*/  LOP3.LUT R4, R4, 0xf, R11, 0xb8, !PT ;  /* 0x0000000f04047812 */ /* 0x008fc600078eb80b */
[----:B------:R4:W-:Y:S04]  /*0d50*/  STS [UR8+0x34], R5 ;  /* 0x00003405ff007988 */ /* 0x0009e80008000808 */
[----:B------:R4:W-:Y:S02]  /*0d60*/  STS [UR8+0x1c], R4 ;  /* 0x00001c04ff007988 */ /* 0x0009e40008000808 */
.L_x_27:
[----:B------:R-:W-:Y:S05]  /*0d70*/  BSYNC.RECONVERGENT B1 ;  /* 0x0000000000017941 */ /* 0x000fea0003800200 */
.L_x_26:
[----:B------:R-:W-:Y:S04]  /*0d80*/  BSSY.RECONVERGENT B2, `(.L_x_28) ;  /* 0x000001a000027945 */ /* 0x000fe80003800200 */
[----:B------:R-:W-:Y:S04]  /*0d90*/  BSSY.RELIABLE B1, `(.L_x_29) ;  /* 0x0000015000017945 */ /* 0x000fe80003800100 */
[----:B------:R-:W-:Y:S05]  /*0da0*/  @P3 BRA `(.L_x_30) ;  /* 0x0000000000203947 */ /* 0x000fea0003800000 */
[----:B--2-4-:R-:W2:Y:S02]  /*0db0*/  LDS R4, [UR8+0x34] ;  /* 0x00003408ff047984 */ /* 0x014ea40008000800 */
[----:B--2---:R-:W-:-:S05]  /*0dc0*/  LOP3.LUT R4, R4, 0x38, RZ, 0xb8, !PT ;  /* 0x0000003804047812 */ /* 0x004fca00078eb8ff */
[----:B------:R2:W-:Y:S01]  /*0dd0*/  STS [UR8+0x34], R4 ;  /* 0x00003404ff007988 */ /* 0x0005e20008000808 */
[----:B------:R-:W-:Y:S05]  /*0de0*/  @P3 BRA `(.L_x_31) ;  /* 0x0000000000203947 */ /* 0x000fea0003800000 */
[----:B--2---:R-:W2:Y:S01]  /*0df0*/  LDS R4, [UR8+0x8] ;  /* 0x00000808ff047984 */ /* 0x004ea20008000800 */
[----:B------:R-:W-:-:S05]  /*0e00*/  IMAD.MOV.U32 R5, RZ, RZ, 0x780 ;  /* 0x00000780ff057424 */ /* 0x000fca00078e00ff */
[----:B--2---:R-:W-:-:S05]  /*0e10*/  LOP3.LUT R4, R4, 0x300, R5, 0xd8, !PT ;  /* 0x0000030004047812 */ /* 0x004fca00078ed805 */
[----:B------:R2:W-:Y:S02]  /*0e20*/  STS [UR8+0x8], R4 ;  /* 0x00000804ff007988 */ /* 0x0005e40008000808 */
.L_x_30:
[----:B------:R-:W-:Y:S05]  /*0e30*/  @P3 BRA `(.L_x_32) ;  /* 0x0000000000283947 */ /* 0x000fea0003800000 */
[----:B--2-4-:R-:W2:Y:S02]  /*0e40*/  LDS R4, [UR8+0x8] ;  /* 0x00000808ff047984 */ /* 0x014ea40008000800 */
[----:B--2---:R-:W-:-:S05]  /*0e50*/  LOP3.LUT R4, R4, 0x1800, RZ, 0xb8, !PT ;  /* 0x0000180004047812 */ /* 0x004fca00078eb8ff */
[----:B------:R4:W-:Y:S02]  /*0e60*/  STS [UR8+0x8], R4 ;  /* 0x00000804ff007988 */ /* 0x0009e40008000808 */
.L_x_31:
[----:B------:R-:W-:Y:S05]  /*0e70*/  @P3 BREAK.RELIABLE B1 ;  /* 0x0000000000013942 */ /* 0x000fea0003800100 */
[----:B------:R-:W-:Y:S05]  /*0e80*/  @P3 BRA `(.L_x_33) ;  /* 0x0000000000243947 */ /* 0x000fea0003800000 */
[----:B--2-4-:R-:W2:Y:S01]  /*0e90*/  LDS R4, [UR8+0x8] ;  /* 0x00000808ff047984 */ /* 0x014ea20008000800 */
[----:B------:R-:W-:-:S05]  /*0ea0*/  IMAD.MOV.U32 R5, RZ, RZ, 0x6000 ;  /* 0x00006000ff057424 */ /* 0x000fca00078e00ff */
[----:B--2---:R-:W-:-:S04]  /*0eb0*/  LOP3.LUT R4, R4, 0x6000, R5, 0xd8, !PT ;  /* 0x0000600004047812 */ /* 0x004fc800078ed805 */
[----:B------:R-:W-:-:S05]  /*0ec0*/  LOP3.LUT R4, R4, 0x400000, RZ, 0xb8, !PT ;  /* 0x0040000004047812 */ /* 0x000fca00078eb8ff */
[----:B------:R2:W-:Y:S02]  /*0ed0*/  STS [UR8+0x8], R4 ;  /* 0x00000804ff007988 */ /* 0x0005e40008000808 */
.L_x_32:
[----:B------:R-:W-:Y:S05]  /*0ee0*/  BSYNC.RELIABLE B1 ;  /* 0x0000000000017941 */ /* 0x000fea0003800100 */
.L_x_29:
[----:B--2-4-:R-:W2:Y:S02]  /*0ef0*/  @!P3 LDS R4, [UR8+0x8] ;  /* 0x00000808ff04b984 */ /* 0x014ea40008000800 */
[----:B--2---:R-:W-:-:S05]  /*0f00*/  @!P3 LOP3.LUT R4, R4, 0x8000, RZ, 0xb8, !PT ;  /* 0x000080000404b812 */ /* 0x004fca00078eb8ff */
[----:B------:R2:W-:Y:S02]  /*0f10*/  @!P3 STS [UR8+0x8], R4 ;  /* 0x00000804ff00b988 */ /* 0x0005e40008000808 */
.L_x_33:
[----:B------:R-:W-:Y:S05]  /*0f20*/  BSYNC.RECONVERGENT B2 ;  /* 0x0000000000027941 */ /* 0x000fea0003800200 */
.L_x_28:
[----:B------:R-:W-:Y:S05]  /*0f30*/  WARPSYNC.ALL ;  /* 0x0000000000007948 */ /* 0x000fea0003800000 */
[----:B------:R-:W-:Y:S01]  /*0f40*/  NOP ;  /* 0x0000000000007918 */ /* 0x000fe20000000000 */
[----:B------:R-:W-:-:S04]  /*0f50*/  UIADD3 UR5, UPT, UPT, UR4, 0x80, URZ ;  /* 0x0000008004057890 */ /* 0x000fc8000fffe0ff */
[----:B------:R-:W-:-:S04]  /*0f60*/  UIADD3 UR26, UP0, UPT, UR5, UR20, URZ ;  /* 0x00000014051a7290 */ /* 0x000fc8000ff1e0ff */
[----:B------:R-:W-:Y:S01]  /*0f70*/  ULEA.HI.X.SX32 UR27, UR5, UR21, 0x1, UP0 ;  /* 0x00000015051b7291 */ /* 0x000fe200080f0eff */
[----:B------:R-:W-:Y:S11]  /*0f80*/  @P0 BRA `(.L_x_34) ;  /* 0x0000000000300947 */ /* 0x000ff60003800000 */
[----:B--2-4-:R-:W2:Y:S01]  /*0f90*/  S2R R4, SR_LANEID ;  /* 0x0000000000047919 */ /* 0x014ea20000000000 */
[----:B------:R-:W-:Y:S05]  /*0fa0*/  WARPSYNC.ALL ;  /* 0x0000000000007948 */ /* 0x000fea0003800000 */
[----:B------:R-:W-:Y:S01]  /*0fb0*/  NOP ;  /* 0x0000000000007918 */ /* 0x000fe20000000000 */
[----:B--2---:R-:W-:-:S05]  /*0fc0*/  IMAD.SHL.U32 R8, R4, 0x4, RZ ;  /* 0x0000000404087824 */ /* 0x004fca00078e00ff */
[----:B------:R-:W2:Y:S01]  /*0fd0*/  LDS R9, [R8+UR8] ;  /* 0x0000000808097984 */ /* 0x000ea20008000800 */
[----:B------:R-:W-:-:S05]  /*0fe0*/  IADD3 R4, P1, PT, R8, UR26, RZ ;  /* 0x0000001a08047c10 */ /* 0x000fca000ff3e0ff */
[----:B------:R-:W-:-:S05]  /*0ff0*/  IMAD.X R5, RZ, RZ, UR27, P1 ;  /* 0x0000001bff057e24 */ /* 0x000fca00088e06ff */
[----:B--2---:R2:W4:Y:S01]  /*1000*/  ATOMG.E.EXCH.STRONG.GPU PT, RZ, [R4], R9 ;  /* 0x0000000904ff73a8 */ /* 0x00452200041ee100 */
[----:B------:R-:W-:-:S04]  /*1010*/  DEPBAR {5,4,3,2,1,0} ;  /* 0x0000003f0000791a */ /* 0x000fc80000000000 */
[----:B------:R-:W3:Y:S02]  /*1020*/  CCTL.E.C.LDCU.IV.DEEP [UR26] ;  /* 0x000000001a007540 */ /* 0x000ee40009c08000 */
[----:B---3--:R2:W-:Y:S01]  /*1030*/  UTMACCTL.IV [UR26] ;  /* 0x000000001a0079b9 */ /* 0x0085e20008000000 */
[----:B------:R-:W-:Y:S01]  /*1040*/  NOP ;  /* 0x0000000000007918 */ /* 0x000fe20000000000 */
.L_x_34:
[----:B------:R-:W-:Y:S05]  /*1050*/  @P0 BRA `(.L_x_35) ;  /* 0x00000000000c0947 */ /* 0x000fea0003800000 */
[----:B------:R0:W-:Y:S01]  /*1060*/  UTMACMDFLUSH ;  /* 0x00000000000079b7 */ /* 0x0001e20000000000 */
[----:B------:R-:W-:Y:S05]  /*1070*/  @P0 BRA `(.L_x_35) ;  /* 0x0000000000040947 */ /* 0x000fea0003800000 */
[----:B------:R-:W-:-:S04]  /*1080*/  DEPBAR.LE SB0, 0x0 ;  /* 0x000080000000791a */ /* 0x000fc80000000000 */
.L_x_35:
[----:B------:R-:W-:Y:S05]  /*1090*/  WARPSYNC.ALL ;  /* 0x0000000000007948 */ /* 0x000fea0003800000 */
[----:B------:R-:W-:Y:S01]  /*10a0*/  NOP ;  /* 0x0000000000007918 */ /* 0x000fe20000000000 */
[----:B----4-:R-:W-:Y:S06]  /*10b0*/  BAR.SYNC.DEFER_BLOCKING 0x0 ;  /* 0x0000000000007b1d */ /* 0x010fec0000010000 */
[----:B------:R-:W-:Y:S02]  /*10c0*/  BSSY.RECONVERGENT B2, `(.L_x_36) ;  /* 0x000000b000027945 */ /* 0x000fe40003800200 */
[----:B------:R-:W-:Y:S06]  /*10d0*/  BAR.SYNC.DEFER_BLOCKING 0x0 ;  /* 0x0000000000007b1d */ /* 0x000fec0000010000 */
[----:B------:R4:W-:Y:S01]  /*10e0*/  @!P0 STS [R7], RZ ;  /* 0x000000ff07008388 */ /* 0x0009e20000000800 */
[----:B------:R-:W-:Y:S01]  /*10f0*/  NOP ;  /* 0x0000000000007918 */ /* 0x000fe20000000000 */
[----:B------:R-:W-:Y:S05]  /*1100*/  @P3 BRA `(.L_x_37) ;  /* 0x0000000000183947 */ /* 0x000fea0003800000 */
[----:B--2---:R-:W2:Y:S01]  /*1110*/  LDS R4, [UR8+0x8] ;  /* 0x00000808ff047984 */ /* 0x004ea20008000800 */
[----:B------:R-:W3:Y:S01]  /*1120*/  LDC.64 R8, c[0x0][0x390] ;  /* 0x0000e400ff087b82 */ /* 0x000ee20000000a00 */
[----:B------:R-:W-:Y:S02]  /*1130*/  IMAD.MOV.U32 R5, RZ, RZ, 0x70 ;  /* 0x00000070ff057424 */ /* 0x000fe400078e00ff */
[----:B---3--:R3:W-:Y:S03]  /*1140*/  STS.64 [UR8], R8 ;  /* 0x00000008ff007988 */ /* 0x0087e60008000a08 */
[----:B--2---:R-:W-:-:S05]  /*1150*/  LOP3.LUT R4, R4, 0x10, R5, 0xd8, !PT ;  /* 0x0000001004047812 */ /* 0x004fca00078ed805 */
[----:B------:R3:W-:Y:S02]  /*1160*/  STS [UR8+0x8], R4 ;  /* 0x00000804ff007988 */ /* 0x0007e40008000808 */
.L_x_37:
[----:B--2---:R-:W-:Y:S05]  /*1170*/  BSYNC.RECONVERGENT B2 ;  /* 0x0000000000027941 */ /* 0x004fea0003800200 */
.L_x_36:
[----:B------:R-:W-:Y:S04]  /*1180*/  BSSY.RECONVERGENT B3, `(.L_x_38) ;  /* 0x0000011000037945 */ /* 0x000fe80003800200 */
[----:B------:R-:W-:Y:S04]  /*1190*/  BSSY.RELIABLE B2, `(.L_x_39) ;  /* 0x000000e000027945 */ /* 0x000fe80003800100 */
[----:B------:R-:W-:Y:S05]  /*11a0*/  @P3 BRA `(.L_x_40) ;  /* 0x0000000000243947 */ /* 0x000fea0003800000 */
[----:B---3--:R-:W2:Y:S01]  /*11b0*/  LDS R4, [UR8+0x34] ;  /* 0x00003408ff047984 */ /* 0x008ea20008000800 */
[----:B------:R-:W-:-:S05]  /*11c0*/  IMAD.MOV.U32 R5, RZ, RZ, 0x3f000000 ;  /* 0x3f000000ff057424 */ /* 0x000fca00078e00ff */
[----:B--2---:R-:W-:-:S05]  /*11d0*/  LOP3.LUT R4, R4, 0xff000000, R5, 0xb8, !PT ;  /* 0xff00000004047812 */ /* 0x004fca00078eb805 */
[----:B------:R2:W-:Y:S01]  /*11e0*/  STS [UR8+0x34], R4 ;  /* 0x00003404ff007988 */ /* 0x0005e20008000808 */
[----:B------:R-:W-:Y:S05]  /*11f0*/  @P3 BRA `(.L_x_41) ;  /* 0x00000000001c3947 */ /* 0x000fea0003800000 */
[----:B--2---:R-:W2:Y:S01]  /*1200*/  LDS R4, [UR8+0x38] ;  /* 0x00003808ff047984 */ /* 0x004ea20008000800 */
[----:B------:R-:W-:-:S05]  /*1210*/  IMAD.MOV.U32 R5, RZ, RZ, 0x3f ;  /* 0x0000003fff057424 */ /* 0x000fca00078e00ff */
[----:B--2---:R-:W-:-:S05]  /*1220*/  LOP3.LUT R4, R4, 0xff, R5, 0xb8, !PT ;  /* 0x000000ff04047812 */ /* 0x004fca00078eb805 */
[----:B------:R2:W-:Y:S02]  /*1230*/  STS [UR8+0x38], R4 ;  /* 0x00003804ff007988 */ /* 0x0005e40008000808 */
.L_x_40:
[----:B------:R-:W-:Y:S05]  /*1240*/  @P3 BREAK.RELIABLE B2 ;  /* 0x0000000000023942 */ /* 0x000fea0003800100 */
[----:B------:R-:W-:Y:S05]  /*1250*/  @P3 BRA `(.L_x_42) ;  /* 0x00000000000c3947 */ /* 0x000fea0003800000 */
[----:B------:R2:W-:Y:S02]  /*1260*/  STS [UR8+0x20], R3 ;  /* 0x00002003ff007988 */ /* 0x0005e40008000808 */
.L_x_41:
[----:B------:R-:W-:Y:S05]  /*1270*/  BSYNC.RELIABLE B2 ;  /* 0x0000000000027941 */ /* 0x000fea0003800100 */
.L_x_39:
[----:B------:R2:W-:Y:S02]  /*1280*/  @!P3 STS [UR8+0x24], R2 ;  /* 0x00002402ff00b988 */ /* 0x0005e40008000808 */
.L_x_42:
[----:B------:R-:W-:Y:S05]  /*1290*/  BSYNC.RECONVERGENT B3 ;  /* 0x0000000000037941 */ /* 0x000fea0003800200 */
.L_x_38:
[----:B------:R-:W-:Y:S05]  /*12a0*/  WARPSYNC.ALL ;  /* 0x0000000000007948 */ /* 0x000fea0003800000 */
[----:B------:R-:W-:Y:S01]  /*12b0*/  NOP ;  /* 0x0000000000007918 */ /* 0x000fe20000000000 */
[----:B------:R-:W-:Y:S04]  /*12c0*/  BSSY.RECONVERGENT B3, `(.L_x_43) ;  /* 0x000000e000037945 */ /* 0x000fe80003800200 */
[----:B------:R-:W-:Y:S05]  /*12d0*/  @P3 BRA `(.L_x_44) ;  /* 0x0000000000303947 */ /* 0x000fea0003800000 */
[----:B--2--5:R-:W2:Y:S01]  /*12e0*/  LDS R3, [UR8+0x34] ;  /* 0x00003408ff037984 */ /* 0x024ea20008000800 */
[----:B---3--:R-:W3:Y:S03]  /*12f0*/  LDC.64 R4, c[0x0][0x3b8] ;  /* 0x0000ee00ff047b82 */ /* 0x008ee60000000a00 */
[----:B------:R-:W5:Y:S01]  /*1300*/  LDS R2, [UR8+0x1c] ;  /* 0x00001c08ff027984 */ /* 0x000f620008000800 */
[C---:B---3--:R-:W-:Y:S01]  /*1310*/  SHF.L.U64.HI R5, R4.reuse, 0x1, R5 ;  /* 0x0000000104057819 */ /* 0x048fe20000010205 */
[----:B------:R-:W-:-:S03]  /*1320*/  IMAD.SHL.U32 R4, R4, 0x2, RZ ;  /* 0x0000000204047824 */ /* 0x000fc600078e00ff */
[--C-:B----4-:R-:W-:Y:S02]  /*1330*/  SHF.R.U32.HI R7, RZ, 0x4, R5.reuse ;  /* 0x00000004ff077819 */ /* 0x110fe40000011605 */
[----:B------:R-:W-:-:S05]  /*1340*/  SHF.R.U64 R4, R4, 0x4, R5 ;  /* 0x0000000404047819 */ /* 0x000fca0000001205 */
[----:B------:R3:W-:Y:S01]  /*1350*/  STS [UR8+0xc], R4 ;  /* 0x00000c04ff007988 */ /* 0x0007e20008000808 */
[----:B--2---:R-:W-:Y:S02]  /*1360*/  LOP3.LUT R3, R3, 0x7, RZ, 0xb8, !PT ;  /* 0x0000000703037812 */ /* 0x004fe400078eb8ff */
[----:B-----5:R-:W-:-:S03]  /*1370*/  LOP3.LUT R2, R2, 0xf, R7, 0xb8, !PT ;  /* 0x0000000f02027812 */ /* 0x020fc600078eb807 */
[----:B------:R3:W-:Y:S04]  /*1380*/  STS [UR8+0x34], R3 ;  /* 0x00003403ff007988 */ /* 0x0007e80008000808 */
[----:B------:R3:W-:Y:S02]  /*1390*/  STS [UR8+0x1c], R2 ;  /* 0x00001c02ff007988 */ /* 0x0007e40008000808 */
.L_x_44:
[----:B------:R-:W-:Y:S05]  /*13a0*/  BSYNC.RECONVERGENT B3 ;  /* 0x0000000000037941 */ /* 0x000fea0003800200 */
.L_x_43:
[----:B------:R-:W-:Y:S04]  /*13b0*/  BSSY.RECONVERGENT B4, `(.L_x_45) ;  /* 0x000001a000047945 */ /* 0x000fe80003800200 */
[----:B------:R-:W-:Y:S04]  /*13c0*/  BSSY.RELIABLE B3, `(.L_x_46) ;  /* 0x0000015000037945 */ /* 0x000fe80003800100 */
[----:B------:R-:W-:Y:S05]  /*13d0*/  @P3 BRA `(.L_x_47) ;  /* 0x0000000000203947 */ /* 0x000fea0003800000 */
[----:B--23--:R-:W2:Y:S02]  /*13e0*/  LDS R2, [UR8+0x34] ;  /* 0x00003408ff027984 */ /* 0x00cea40008000800 */
[----:B--2---:R-:W-:-:S05]  /*13f0*/  LOP3.LUT R2, R2, 0x38, RZ, 0xb8, !PT ;  /* 0x0000003802027812 */ /* 0x004fca00078eb8ff */
[----:B------:R2:W-:Y:S01]  /*1400*/  STS [UR8+0x34], R2 ;  /* 0x00003402ff007988 */ /* 0x0005e20008000808 */
[----:B------:R-:W-:Y:S05]  /*1410*/  @P3 BRA `(.L_x_48) ;  /* 0x0000000000203947 */ /* 0x000fea0003800000 */
[----:B--2---:R-:W2:Y:S01]  /*1420*/  LDS R2, [UR8+0x8] ;  /* 0x00000808ff027984 */ /* 0x004ea20008000800 */
[----:B-----5:R-:W-:-:S05]  /*1430*/  IMAD.MOV.U32 R3, RZ, RZ, 0x780 ;  /* 0x00000780ff037424 */ /* 0x020fca00078e00ff */
[----:B--2---:R-:W-:-:S05]  /*1440*/  LOP3.LUT R2, R2, 0x300, R3, 0xd8, !PT ;  /* 0x0000030002027812 */ /* 0x004fca00078ed803 */
[----:B------:R2:W-:Y:S02]  /*1450*/  STS [UR8+0x8], R2 ;  /* 0x00000802ff007988 */ /* 0x0005e40008000808 */
.L_x_47:
[----:B------:R-:W-:Y:S05]  /*1460*/  @P3 BRA `(.L_x_49) ;  /* 0x0000000000283947 */ /* 0x000fea0003800000 */
[----:B--23--:R-:W2:Y:S02]  /*1470*/  LDS R2, [UR8+0x8] ;  /* 0x00000808ff027984 */ /* 0x00cea40008000800 */
[----:B--2---:R-:W-:-:S05]  /*1480*/  LOP3.LUT R2, R2, 0x1800, RZ, 0xb8, !PT ;  /* 0x0000180002027812 */ /* 0x004fca00078eb8ff */
[----:B------:R3:W-:Y:S02]  /*1490*/  STS [UR8+0x8], R2 ;  /* 0x00000802ff007988 */ /* 0x0007e40008000808 */
.L_x_48:
[----:B------:R-:W-:Y:S05]  /*14a0*/  @P3 BREAK.RELIABLE B3 ;  /* 0x0000000000033942 */ /* 0x000fea0003800100 */
[----:B------:R-:W-:Y:S05]  /*14b0*/  @P3 BRA `(.L_x_50) ;  /* 0x0000000000243947 */ /* 0x000fea0003800000 */
[----:B--23--:R-:W2:Y:S01]  /*14c0*/  LDS R2, [UR8+0x8] ;  /* 0x00000808ff027984 */ /* 0x00cea20008000800 */
[----:B-----5:R-:W-:-:S05]  /*14d0*/  IMAD.MOV.U32 R3, RZ, RZ, 0x6000 ;  /* 0x00006000ff037424 */ /* 0x020fca00078e00ff */
[----:B--2---:R-:W-:-:S04]  /*14e0*/  LOP3.LUT R2, R2, 0x6000, R3, 0xd8, !PT ;  /* 0x0000600002027812 */ /* 0x004fc800078ed803 */
[----:B------:R-:W-:-:S05]  /*14f0*/  LOP3.LUT R2, R2, 0x400000, RZ, 0xb8, !PT ;  /* 0x0040000002027812 */ /* 0x000fca00078eb8ff */
[----:B------:R2:W-:Y:S02]  /*1500*/  STS [UR8+0x8], R2 ;  /* 0x00000802ff007988 */ /* 0x0005e40008000808 */
.L_x_49:
[----:B------:R-:W-:Y:S05]  /*1510*/  BSYNC.RELIABLE B3 ;  /* 0x0000000000037941 */ /* 0x000fea0003800100 */
.L_x_46:
[----:B--23--:R-:W2:Y:S02]  /*1520*/  @!P3 LDS R2, [UR8+0x8] ;  /* 0x00000808ff02b984 */ /* 0x00cea40008000800 */
[----:B--2---:R-:W-:-:S05]  /*1530*/  @!P3 LOP3.LUT R2, R2, 0x8000, RZ, 0xb8, !PT ;  /* 0x000080000202b812 */ /* 0x004fca00078eb8ff */
[----:B------:R2:W-:Y:S02]  /*1540*/  @!P3 STS [UR8+0x8], R2 ;  /* 0x00000802ff00b988 */ /* 0x0005e40008000808 */
.L_x_50:
[----:B------:R-:W-:Y:S05]  /*1550*/  BSYNC.RECONVERGENT B4 ;  /* 0x0000000000047941 */ /* 0x000fea0003800200 */
.L_x_45:
[----:B------:R-:W-:Y:S05]  /*1560*/  WARPSYNC.ALL ;  /* 0x0000000000007948 */ /* 0x000fea0003800000 */
[----:B------:R-:W-:Y:S01]  /*1570*/  NOP ;  /* 0x0000000000007918 */ /* 0x000fe20000000000 */
[----:B------:R-:W-:-:S04]  /*1580*/  UIADD3 UR4, UPT, UPT, UR4, 0x100, URZ ;  /* 0x0000010004047890 */ /* 0x000fc8000fffe0ff */
[----:B------:R-:W-:-:S04]  /*1590*/  UIADD3 UR20, UP0, UPT, UR4, UR20, URZ ;  /* 0x0000001404147290 */ /* 0x000fc8000ff1e0ff */
[----:B------:R-:W-:Y:S01]  /*15a0*/  ULEA.HI.X.SX32 UR21, UR4, UR21, 0x1, UP0 ;  /* 0x0000001504157291 */ /* 0x000fe200080f0eff */
[----:B------:R-:W-:Y:S11]  /*15b0*/  @P0 BRA `(.L_x_51) ;  /* 0x0000000000300947 */ /* 0x000ff60003800000 */
[----:B--23--:R-:W2:Y:S01]  /*15c0*/  S2R R2, SR_LANEID ;  /* 0x0000000000027919 */ /* 0x00cea20000000000 */
[----:B------:R-:W-:Y:S05]  /*15d0*/  WARPSYNC.ALL ;  /* 0x0000000000007948 */ /* 0x000fea0003800000 */
[----:B------:R-:W-:Y:S01]  /*15e0*/  NOP ;  /* 0x0000000000007918 */ /* 0x000fe20000000000 */
[----:B--2---:R-:W-:-:S05]  /*15f0*/  IMAD.SHL.U32 R4, R2, 0x4, RZ ;  /* 0x0000000402047824 */ /* 0x004fca00078e00ff */
[----:B------:R-:W2:Y:S01]  /*1600*/  LDS R5, [R4+UR8] ;  /* 0x0000000804057984 */ /* 0x000ea20008000800 */
[----:B------:R-:W-:-:S05]  /*1610*/  IADD3 R2, P1, PT, R4, UR20, RZ ;  /* 0x0000001404027c10 */ /* 0x000fca000ff3e0ff */
[----:B-----5:R-:W-:-:S05]  /*1620*/  IMAD.X R3, RZ, RZ, UR21, P1 ;  /* 0x00000015ff037e24 */ /* 0x020fca00088e06ff */
[----:B--2---:R2:W3:Y:S01]  /*1630*/  ATOMG.E.EXCH.STRONG.GPU PT, RZ, [R2], R5 ;  /* 0x0000000502ff73a8 */ /* 0x0044e200041ee100 */
[----:B------:R-:W-:-:S04]  /*1640*/  DEPBAR {5,4,3,2,1,0} ;  /* 0x0000003f0000791a */ /* 0x000fc80000000000 */
[----:B------:R-:W5:Y:S02]  /*1650*/  CCTL.E.C.LDCU.IV.DEEP [UR20] ;  /* 0x0000000014007540 */ /* 0x000f640009c08000 */
[----:B-----5:R2:W-:Y:S01]  /*1660*/  UTMACCTL.IV [UR20] ;  /* 0x00000000140079b9 */ /* 0x0205e20008000000 */
[----:B------:R-:W-:Y:S01]  /*1670*/  NOP ;  /* 0x0000000000007918 */ /* 0x000fe20000000000 */
.L_x_51:
[----:B------:R-:W-:Y:S05]  /*1680*/  @P0 BRA `(.L_x_52) ;  /* 0x00000000000c0947 */ /* 0x000fea0003800000 */
[----:B------:R0:W-:Y:S01]  /*1690*/  UTMACMDFLUSH ;  /* 0x00000000000079b7 */ /* 0x0001e20000000000 */
[----:B------:R-:W-:Y:S05]  /*16a0*/  @P0 BRA `(.L_x_52) ;  /* 0x0000000000040947 */ /* 0x000fea0003800000 */
[----:B------:R-:W-:-:S04]  /*16b0*/  DEPBAR.LE SB0, 0x0 ;  /* 0x000080000000791a */ /* 0x000fc80000000000 */
.L_x_52:
[----:B------:R-:W-:Y:S05]  /*16c0*/  WARPSYNC.ALL ;  /* 0x0000000000007948 */ /* 0x000fea0003800000 */
[----:B------:R-:W-:Y:S01]  /*16d0*/  NOP ;  /* 0x0000000000007918 */ /* 0x000fe20000000000 */
[----:B---3--:R-:W-:Y:S01]  /*16e0*/  BAR.SYNC.DEFER_BLOCKING 0x0 ;  /* 0x0000000000007b1d */ /* 0x008fe20000010000 */
[----:B--2---:R-:W-:Y:S01]  /*16f0*/  SHF.R.U32.HI R2, RZ, 0x5, R0 ;  /* 0x00000005ff027819 */ /* 0x004fe20000011600 */
[----:B------:R-:W-:-:S03]  /*1700*/  UIADD3 UR15, UPT, UPT, UR8, 0x8020, URZ ;  /* 0x00008020080f7890 */ /* 0x000fc6000fffe0ff */
[----:B------:R-:W-:Y:S01]  /*1710*/  R2UR UR22, R2 ;  /* 0x00000000021672ca */ /* 0x000fe200000e0000 */
[----:B------:R-:W-:Y:S01]  /*1720*/  VOTEU.ALL UP0, P3 ;  /* 0x0000000000ff7886 */ /* 0x000fe20001800000 */
[----:B------:R-:W-:Y:S01]  /*1730*/  UMOV UR4, 0x1 ;  /* 0x0000000100047882 */ /* 0x000fe20000000000 */
[----:B------:R-:W-:Y:S01]  /*1740*/  VOTEU.ALL UP1, P3 ;  /* 0x0000000000ff7886 */ /* 0x000fe20001820000 */
[----:B------:R-:W-:Y:S02]  /*1750*/  BSSY.RECONVERGENT B4, `(.L_x_53) ;  /* 0x0000018000047945 */ /* 0x000fe40003800200 */
[----:B------:R-:W-:-:S04]  /*1760*/  @!UP0 UIADD3 UR10, UPT, UPT, -UR4, 0x100000, URZ ;  /* 0x00100000040a8890 */ /* 0x000fc8000fffe1ff */
[----:B------:R-:W-:Y:S02]  /*1770*/  @!UP0 USHF.L.U32 UR11, UR10, 0xb, URZ ;  /* 0x0000000b0a0b8899 */ /* 0x000fe400080006ff */
[----:B------:R-:W-:Y:S02]  /*1780*/  @!UP0 USHF.L.U32 UR10, UR10, 0x1, URZ ;  /* 0x000000010a0a8899 */ /* 0x000fe400080006ff */
[----:B------:R-:W-:-:S04]  /*1790*/  @!UP0 UIADD3 UR4, UPT, UPT, -UR4, 0x100000, URZ ;  /* 0x0010000004048890 */ /* 0x000fc8000fffe1ff */
[----:B------:R-:W-:Y:S02]  /*17a0*/  @!UP0 USHF.L.U32 UR5, UR4, 0xb, URZ ;  /* 0x0000000b04058899 */ /* 0x000fe400080006ff */
[----:B------:R-:W-:Y:S01]  /*17b0*/  @!UP0 USHF.L.U32 UR4, UR4, 0x1, URZ ;  /* 0x0000000104048899 */ /* 0x000fe200080006ff */
[----:B------:R-:W-:Y:S01]  /*17c0*/  VOTEU.ALL UP0, P3 ;  /* 0x0000000000ff7886 */ /* 0x000fe20001800000 */
[----:B------:R-:W2:Y:S04]  /*17d0*/  FENCE.VIEW.ASYNC.S ;  /* 0x00000000000073c6 */ /* 0x000ea80000000000 */
[----:B--2---:R2:W3:Y:S06]  /*17e0*/  @!UP0 SYNCS.EXCH.64 URZ, [UR8+0x8000], UR10 ;  /* 0x0080000a08ff85b2 */ /* 0x0044ec0008000100 */
[----:B------:R2:W3:Y:S02]  /*17f0*/  @!UP1 SYNCS.EXCH.64 URZ, [UR8+0x8020], UR4 ;  /* 0x0080200408ff95b2 */ /* 0x0004e40008000100 */
[----:B---3--:R-:W-:Y:S06]  /*1800*/  BAR.SYNC.DEFER_BLOCKING 0x0 ;  /* 0x0000000000007b1d */ /* 0x008fec0000010000 */
[----:B------:R-:W-:Y:S05]  /*1810*/  @P3 BRA `(.L_x_54) ;  /* 0x00000000002c3947 */ /* 0x000fea0003800000 */
[----:B--2---:R-:W-:Y:S02]  /*1820*/  UMOV UR4, 0x1 ;  /* 0x0000000100047882 */ /* 0x004fe40000000000 */
[----:B------:R-:W-:-:S04]  /*1830*/  UIADD3 UR10, UPT, UPT, -UR4, 0x100000, URZ ;  /* 0x00100000040a7890 */ /* 0x000fc8000fffe1ff */
[----:B------:R-:W-:Y:S02]  /*1840*/  USHF.L.U32 UR11, UR10, 0xb, URZ ;  /* 0x0000000b0a0b7899 */ /* 0x000fe400080006ff */
[----:B------:R-:W-:Y:S02]  /*1850*/  USHF.L.U32 UR10, UR10, 0x1, URZ ;  /* 0x000000010a0a7899 */ /* 0x000fe400080006ff */
[----:B------:R-:W-:-:S04]  /*1860*/  UIADD3 UR4, UPT, UPT, -UR4, 0x100000, URZ ;  /* 0x0010000004047890 */ /* 0x000fc8000fffe1ff */
[----:B------:R-:W-:Y:S02]  /*1870*/  USHF.L.U32 UR5, UR4, 0xb, URZ ;  /* 0x0000000b04057899 */ /* 0x000fe400080006ff */
[----:B------:R-:W-:Y:S01]  /*1880*/  USHF.L.U32 UR4, UR4, 0x1, URZ ;  /* 0x0000000104047899 */ /* 0x000fe200080006ff */
[----:B------:R-:W2:Y:S03]  /*1890*/  FENCE.VIEW.ASYNC.S ;  /* 0x00000000000073c6 */ /* 0x000ea60000000000 */
[----:B--2---:R3:W2:Y:S08]  /*18a0*/  SYNCS.EXCH.64 URZ, [UR8+0x8008], UR10 ;  /* 0x0080080a08ff75b2 */ /* 0x0046b00008000100 */
[----:B------:R3:W4:Y:S02]  /*18b0*/  SYNCS.EXCH.64 URZ, [UR8+0x8028], UR4 ;  /* 0x0080280408ff75b2 */ /* 0x0007240008000100 */
[----:B---3--:R-:W-:Y:S01]  /*18c0*/  NOP ;  /* 0x0000000000007918 */ /* 0x008fe20000000000 */
.L_x_54:
[----:B--2---:R-:W-:Y:S05]  /*18d0*/  BSYNC.RECONVERGENT B4 ;  /* 0x0000000000047941 */ /* 0x004fea0003800200 */
.L_x_53:
[----:B----4-:R-:W-:Y:S06]  /*18e0*/  BAR.SYNC.DEFER_BLOCKING 0x0 ;  /* 0x0000000000007b1d */ /* 0x010fec0000010000 */
[----:B------:R-:W-:Y:S04]  /*18f0*/  BSSY.RECONVERGENT B4, `(.L_x_55) ;  /* 0x000000d000047945 */ /* 0x000fe80003800200 */
[----:B------:R-:W-:Y:S05]  /*1900*/  @P3 BRA `(.L_x_56) ;  /* 0x00000000002c3947 */ /* 0x000fea0003800000 */
[----:B------:R-:W-:Y:S02]  /*1910*/  UMOV UR4, 0x1 ;  /* 0x0000000100047882 */ /* 0x000fe40000000000 */
[----:B------:R-:W-:-:S04]  /*1920*/  UIADD3 UR10, UPT, UPT, -UR4, 0x100000, URZ ;  /* 0x00100000040a7890 */ /* 0x000fc8000fffe1ff */
[----:B------:R-:W-:Y:S02]  /*1930*/  USHF.L.U32 UR11, UR10, 0xb, URZ ;  /* 0x0000000b0a0b7899 */ /* 0x000fe400080006ff */
[----:B------:R-:W-:Y:S02]  /*1940*/  USHF.L.U32 UR10, UR10, 0x1, URZ ;  /* 0x000000010a0a7899 */ /* 0x000fe400080006ff */
[----:B------:R-:W-:-:S04]  /*1950*/  UIADD3 UR4, UPT, UPT, -UR4, 0x100000, URZ ;  /* 0x0010000004047890 */ /* 0x000fc8000fffe1ff */
[----:B------:R-:W-:Y:S02]  /*1960*/  USHF.L.U32 UR5, UR4, 0xb, URZ ;  /* 0x0000000b04057899 */ /* 0x000fe400080006ff */
[----:B------:R-:W-:Y:S01]  /*1970*/  USHF.L.U32 UR4, UR4, 0x1, URZ ;  /* 0x0000000104047899 */ /* 0x000fe200080006ff */
[----:B------:R-:W2:Y:S03]  /*1980*/  FENCE.VIEW.ASYNC.S ;  /* 0x00000000000073c6 */ /* 0x000ea60000000000 */
[----:B--2---:R2:W3:Y:S08]  /*1990*/  SYNCS.EXCH.64 URZ, [UR8+0x8010], UR10 ;  /* 0x0080100a08ff75b2 */ /* 0x0044f00008000100 */
[----:B------:R2:W4:Y:S01]  /*19a0*/  SYNCS.EXCH.64 URZ, [UR8+0x8030], UR4 ;  /* 0x0080300408ff75b2 */ /* 0x0005220008000100 */
[----:B------:R-:W-:Y:S01]  /*19b0*/  NOP ;  /* 0x0000000000007918 */ /* 0x000fe20000000000 */
.L_x_56:
[----:B--2---:R-:W-:Y:S05]  /*19c0*/  BSYNC.RECONVERGENT B4 ;  /* 0x0000000000047941 */ /* 0x004fea0003800200 */
.L_x_55:
[----:B---34-:R-:W-:Y:S01]  /*19d0*/  BAR.SYNC.DEFER_BLOCKING 0x0 ;  /* 0x0000000000007b1d */ /* 0x018fe20000010000 */
[----:B------:R-:W-:Y:S01]  /*19e0*/  USHF.L.U32 UR19, UR7, 0x6, URZ ;  /* 0x0000000607137899 */ /* 0x000fe200080006ff */
[----:B------:R-:W-:Y:S01]  /*19f0*/  ISETP.GE.AND P0, PT, R6, 0x1, PT ;  /* 0x000000010600780c */ /* 0x000fe20003f06270 */
[----:B------:R-:W-:-:S03]  /*1a00*/  USHF.L.U32 UR14, UR9, 0x6, URZ ;  /* 0x00000006090e7899 */ /* 0x000fc600080006ff */
        /* <DEDUP_REMOVED lines=13> */
.L_x_58:
[----:B--2---:R-:W-:Y:S05]  /*1ae0*/  BSYNC.RECONVERGENT B4 ;  /* 0x0000000000047941 */ /* 0x004fea0003800200 */
.L_x_57:
[----:B------:R-:W-:Y:S05]  /*1af0*/  @!P0 BRA `(.L_x_59) ;  /* 0x00000008001c8947 */ /* 0x000fea0003800000 */
[----:B---34-:R-:W-:Y:S01]  /*1b00*/  BAR.SYNC.DEFER_BLOCKING 0x0 ;  /* 0x0000000000007b1d */ /* 0x018fe20000010000 */
[----:B------:R-:W-:Y:S01]  /*1b10*/  @!P3 IMAD.MOV.U32 R2, RZ, RZ, 0x2000 ;  /* 0x00002000ff02b424 */ /* 0x000fe200078e00ff */
[----:B------:R-:W-:Y:S02]  /*1b20*/  ELECT P1, URZ, PT ;  /* 0x0000000000ff782f */ /* 0x000fe40003820000 */
[----:B------:R-:W-:Y:S02]  /*1b30*/  ELECT P0, URZ, PT ;  /* 0x0000000000ff782f */ /* 0x000fe40003800000 */
[C---:B------:R-:W-:Y:S01]  /*1b40*/  ISETP.LT.U32.AND P1, PT, R20.reuse, 0x20, P1 ;  /* 0x000000201400780c */ /* 0x040fe20000f21070 */
[----:B------:R-:W-:Y:S01]  /*1b50*/  UMOV UR11, UR19 ;  /* 0x00000013000b7c82 */ /* 0x000fe20008000000 */
[----:B------:R-:W-:Y:S01]  /*1b60*/  ISETP.LT.U32.AND P0, PT, R20, 0x20, P0 ;  /* 0x000000201400780c */ /* 0x000fe20000701070 */
[----:B------:R-:W-:Y:S01]  /*1b70*/  UIADD3 UR4, UPT, UPT, UR8, 0x4000, URZ ;  /* 0x0000400008047890 */ /* 0x000fe2000fffe0ff */
[----:B------:R-:W-:-:S09]  /*1b80*/  UMOV UR6, UR14 ;  /* 0x0000000e00067c82 */ /* 0x000fd20008000000 */
[----:B------:R-:W-:Y:S01]  /*1b90*/  VOTEU.ANY UP0, P1 ;  /* 0x0000000000ff7886 */ /* 0x000fe20000800100 */
[----:B------:R-:W-:Y:S01]  /*1ba0*/  VOTEU.ANY UP2, P1 ;  /* 0x0000000000ff7886 */ /* 0x000fe20000840100 */
[----:B------:R-:W-:Y:S01]  /*1bb0*/  VOTEU.ANY UP1, P0 ;  /* 0x0000000000ff7886 */ /* 0x000fe20000020100 */
[----:B------:R-:W-:Y:S01]  /*1bc0*/  VOTEU.ANY UP3, P0 ;  /* 0x0000000000ff7886 */ /* 0x000fe20000060100 */
[----:B------:R2:W-:Y:S01]  /*1bd0*/  @!P3 SYNCS.ARRIVE.TRANS64 RZ, [UR8+0x8000], R2 ;  /* 0x00800002ffffb9a7 */ /* 0x0005e20008000008 */
[----:B------:R3:W-:Y:S06]  /*1be0*/  MEMBAR.ALL.CTA ;  /* 0x0000000000007992 */ /* 0x0007ec0000008000 */
[----:B---3--:R-:W3:Y:S01]  /*1bf0*/  FENCE.VIEW.ASYNC.S ;  /* 0x00000000000073c6 */ /* 0x008ee20000000000 */
[----:B------:R-:W-:Y:S01]  /*1c00*/  @UP0 UIADD3 UR9, UPT, UPT, UR8, 0x8000, URZ ;  /* 0x0000800008090890 */ /* 0x000fe2000fffe0ff */
[----:B------:R-:W-:Y:S01]  /*1c10*/  @UP0 UMOV UR10, URZ ;  /* 0x000000ff000a0c82 */ /* 0x000fe20008000000 */
[----:B------:R-:W-:Y:S01]  /*1c20*/  @UP1 UIADD3 UR5, UPT, UPT, UR8, 0x8000, URZ ;  /* 0x0000800008051890 */ /* 0x000fe2000fffe0ff */
[----:B------:R-:W-:Y:S01]  /*1c30*/  @UP1 UMOV UR7, URZ ;  /* 0x000000ff00071c82 */ /* 0x000fe20008000000 */
[----:B------:R-:W-:Y:S01]  /*1c40*/  UISETP.NE.U32.AND UP0, UPT, UR22, URZ, UPT ;  /* 0x000000ff1600728c */ /* 0x000fe2000bf05070 */
[----:B---3--:R-:W-:Y:S06]  /*1c50*/  BAR.SYNC.DEFER_BLOCKING 0x0 ;  /* 0x0000000000007b1d */ /* 0x008fec0000010000 */
[----:B------:R2:W-:Y:S02]  /*1c60*/  @UP2 UTMALDG.2D [UR8], [UR24] ;  /* 0x00000008180025b4 */ /* 0x0005e40008008000 */
[----:B------:R-:W-:Y:S06]  /*1c70*/  BAR.SYNC.DEFER_BLOCKING 0x0 ;  /* 0x0000000000007b1d */ /* 0x000fec0000010000 */
[----:B------:R2:W-:Y:S02]  /*1c80*/  @UP3 UTMALDG.2D [UR4], [UR26] ;  /* 0x000000041a0035b4 */ /* 0x0005e40008008000 */
[----:B------:R-:W-:Y:S06]  /*1c90*/  BAR.SYNC.DEFER_BLOCKING 0x0 ;  /* 0x0000000000007b1d */ /* 0x000fec0000010000 */
[----:B------:R-:W3:Y:S02]  /*1ca0*/  SYNCS.PHASECHK.TRANS64.TRYWAIT P0, [UR8+0x8000], RZ ;  /* 0x008000ffff0075a7 */ /* 0x000ee40008001108 */
[----:B--23--:R-:W-:Y:S05]  /*1cb0*/  @!P0 BRA `(.L_x_60) ;  /* 0x0000000c00688947 */ /* 0x00cfea0003800000 */
.L_x_78:
[----:B------:R-:W-:Y:S05]  /*1cc0*/  BRA.U UP0, `(.L_x_61) ;  /* 0x0000000100547547 */ /* 0x000fea000b800000 */
[----:B------:R-:W-:Y:S02]  /*1cd0*/  USHF.R.U32.HI UR5, URZ, 0x4, UR8 ;  /* 0x00000004ff057899 */ /* 0x000fe40008011608 */
[----:B------:R-:W-:Y:S02]  /*1ce0*/  USHF.R.U32.HI UR6, URZ, 0x4, UR4 ;  /* 0x00000004ff067899 */ /* 0x000fe40008011604 */
[----:B------:R-:W-:Y:S02]  /*1cf0*/  USGXT.U32 UR4, UR5, 0xe ;  /* 0x0000000e0504789a */ /* 0x000fe40008000000 */
[----:B------:R-:W-:Y:S01]  /*1d00*/  USGXT.U32 UR6, UR6, 0xe ;  /* 0x0000000e0606789a */ /* 0x000fe20008000000 */
[----:B------:R-:W-:Y:S01]  /*1d10*/  UMOV UR10, 0xfffffffe ;  /* 0xfffffffe000a7882 */ /* 0x000fe20000000000 */
[----:B------:R-:W-:Y:S01]  /*1d20*/  UMOV UR11, 0x7fffbfdf ;  /* 0x7fffbfdf000b7882 */ /* 0x000fe20000000000 */
[----:B------:R-:W-:Y:S01]  /*1d30*/  UMOV UR12, 0x80 ;  /* 0x00000080000c7882 */ /* 0x000fe20000000000 */
[----:B------:R-:W-:Y:S01]  /*1d40*/  UMOV UR13, 0x40004040 ;  /* 0x40004040000d7882 */ /* 0x000fe20000000000 */
[----:B------:R-:W-:Y:S01]  /*1d50*/  UMOV UR5, URZ ;  /* 0x000000ff00057c82 */ /* 0x000fe20008000000 */
[----:B------:R-:W-:Y:S01]  /*1d60*/  UMOV UR7, URZ ;  /* 0x000000ff00077c82 */ /* 0x000fe20008000000 */
[----:B------:R-:W-:-:S02]  /*1d70*/  UIADD3.64 UR10, UPT, UPT, UR4, -UR10, URZ ;  /* 0x8000000a040a7297 */ /* 0x000fc4000fffe0ff */
[----:B------:R-:W-:Y:S01]  /*1d80*/  UIADD3.64 UR12, UPT, UPT, UR6, UR12, URZ ;  /* 0x0000000c060c7297 */ /* 0x000fe2000fffe0ff */
[----:B------:R-:W-:Y:S01]  /*1d90*/  UMOV UR16, 0x0 ;  /* 0x0000000000107882 */ /* 0x000fe20000000000 */
[----:B------:R-:W-:Y:S01]  /*1da0*/  UMOV UR17, 0x4110010 ;  /* 0x0411001000117882 */ /* 0x000fe20000000000 */
[----:B------:R-:W-:Y:S01]  /*1db0*/  UMOV UR5, 0x80004020 ;  /* 0x8000402000057882 */ /* 0x000fe20000000000 */
[----:B------:R-:W-:Y:S01]  /*1dc0*/  UMOV UR7, 0x40004040 ;  /* 0x4000404000077882 */ /* 0x000fe20000000000 */
[----:B------:R-:W-:Y:S01]  /*1dd0*/  UMOV UR28, 0x0 ;  /* 0x00000000001c7882 */ /* 0x000fe20000000000 */
[----:B------:R-:W-:Y:S01]  /*1de0*/  UMOV UR29, 0x4110010 ;  /* 0x04110010001d7882 */ /* 0x000fe20000000000 */
[----:B------:R2:W-:Y:S02]  /*1df0*/  UTCHMMA gdesc[UR4], gdesc[UR6], tmem[UR23], tmem[UR16], idesc[UR17], !UPT ;  /* 0x00ff1006040075ea */ /* 0x0005e4000f800017 */
[----:B------:R2:W-:Y:S01]  /*1e00*/  UTCHMMA gdesc[UR10], gdesc[UR12], tmem[UR23], tmem[UR28], idesc[UR29], UPT ;  /* 0x00ff1c0c0a0075ea */ /* 0x0005e2000b800017 */
[----:B------:R-:W-:-:S02]  /*1e10*/  NOP ;  /* 0x0000000000007918 */ /* 0x000fc40000000000 */
.L_x_61:
[----:B------:R-:W-:Y:S01]  /*1e20*/  ELECT P0, URZ, PT ;  /* 0x0000000000ff782f */ /* 0x000fe20003800000 */
[----:B--2---:R-:W-:Y:S01]  /*1e30*/  UMOV UR4, UR15 ;  /* 0x0000000f00047c82 */ /* 0x004fe20008000000 */
[----:B------:R-:W-:Y:S02]  /*1e40*/  UMOV UR5, URZ ;  /* 0x000000ff00057c82 */ /* 0x000fe40008000000 */
[----:B------:R-:W-:-:S13]  /*1e50*/  ISETP.LT.U32.AND P0, PT, R20, 0x20, P0 ;  /* 0x000000201400780c */ /* 0x000fda0000701070 */
[----:B------:R-:W-:Y:S01]  /*1e60*/  VOTEU.ANY UP0, P0 ;  /* 0x0000000000ff7886 */ /* 0x000fe20000000100 */
[----:B------:R-:W-:Y:S01]  /*1e70*/  VOTEU.ANY UP1, P0 ;  /* 0x0000000000ff7886 */ /* 0x000fe20000020100 */
[----:B------:R-:W-:-:S03]  /*1e80*/  ISETP.GE.U32.AND P0, PT, R6, 0x21, PT ;  /* 0x000000210600780c */ /* 0x000fc60003f06070 */
[----:B------:R-:W-:Y:S02]  /*1e90*/  @UP0 UMOV UR4, UR4 ;  /* 0x0000000400040c82 */ /* 0x000fe40008000000 */
[----:B------:R2:W-:Y:S01]  /*1ea0*/  @UP1 UTCBAR [UR4], URZ ;  /* 0x000000ff040013e9 */ /* 0x0005e200080000ff */
[----:B------:R-:W-:Y:S06]  /*1eb0*/  BAR.SYNC.DEFER_BLOCKING 0x0 ;  /* 0x0000000000007b1d */ /* 0x000fec0000010000 */
[----:B------:R-:W3:Y:S02]  /*1ec0*/  SYNCS.PHASECHK.TRANS64.TRYWAIT P1, [UR8+0x8020], RZ ;  /* 0x008020ffff0075a7 */ /* 0x000ee40008021108 */
[----:B--23--:R-:W-:Y:S05]  /*1ed0*/  @!P1 BRA `(.L_x_62) ;  /* 0x0000000800ec9947 */ /* 0x00cfea0003800000 */
.L_x_79:
[----:B------:R-:W-:Y:S01]  /*1ee0*/  UMOV UR4, URZ ;  /* 0x000000ff00047c82 */ /* 0x000fe20008000000 */
[----:B------:R-:W-:Y:S05]  /*1ef0*/  @!P0 BRA `(.L_x_59) ;  /* 0x00000004001c8947 */ /* 0x000fea0003800000 */
[----:B------:R-:W2:Y:S01]  /*1f00*/  LDCU UR29, c[0x0][0x3a0] ;  /* 0x00007400ff1d77ac */ /* 0x000ea20008000800 */
[----:B------:R-:W-:Y:S01]  /*1f10*/  UMOV UR9, 0x1 ;  /* 0x0000000100097882 */ /* 0x000fe20000000000 */
[----:B------:R-:W-:-:S05]  /*1f20*/  UMOV UR18, 0x20 ;  /* 0x0000002000127882 */ /* 0x000fca0000000000 */
.L_x_66:
[----:B------:R-:W-:Y:S01]  /*1f30*/  BAR.SYNC.DEFER_BLOCKING 0x0 ;  /* 0x0000000000007b1d */ /* 0x000fe20000010000 */
[----:B------:R-:W-:Y:S01]  /*1f40*/  ULEA UR28, UR9, UR8, 0x3 ;  /* 0x00000008091c7291 */ /* 0x000fe2000f8e18ff */
[----:B------:R-:W-:Y:S01]  /*1f50*/  @!P3 IMAD.MOV.U32 R2, RZ, RZ, 0x2000 ;  /* 0x00002000ff02b424 */ /* 0x000fe200078e00ff */
[----:B------:R-:W-:Y:S01]  /*1f60*/  ELECT P1, URZ, PT ;  /* 0x0000000000ff782f */ /* 0x000fe20003820000 */
[----:B------:R-:W-:-:S03]  /*1f70*/  ULEA UR16, UR9, UR8, 0xc ;  /* 0x0000000809107291 */ /* 0x000fc6000f8e60ff */
[----:B------:R-:W-:Y:S02]  /*1f80*/  ISETP.LT.U32.AND P1, PT, R20, 0x20, P1 ;  /* 0x000000201400780c */ /* 0x000fe40000f21070 */
[----:B------:R-:W-:Y:S01]  /*1f90*/  ELECT P0, URZ, PT ;  /* 0x0000000000ff782f */ /* 0x000fe20003800000 */
[----:B------:R-:W-:-:S03]  /*1fa0*/  UIADD3 UR12, UPT, UPT, UR16, 0x4000, URZ ;  /* 0x00004000100c7890 */ /* 0x000fc6000fffe0ff */
[----:B------:R-:W-:Y:S01]  /*1fb0*/  ISETP.LT.U32.AND P0, PT, R20, 0x20, P0 ;  /* 0x000000201400780c */ /* 0x000fe20000701070 */
[----:B------:R-:W-:Y:S01]  /*1fc0*/  UMOV UR15, UR18 ;  /* 0x00000012000f7c82 */ /* 0x000fe20008000000 */
[----:B------:R-:W-:-:S05]  /*1fd0*/  USHF.L.U32 UR5, UR4, 0x1f, URZ ;  /* 0x0000001f04057899 */ /* 0x000fca00080006ff */
[----:B------:R-:W-:Y:S01]  /*1fe0*/  VOTEU.ANY UP0, P1 ;  /* 0x0000000000ff7886 */ /* 0x000fe20000800100 */
[----:B------:R3:W-:Y:S01]  /*1ff0*/  @!P3 SYNCS.ARRIVE.TRANS64 RZ, [UR28+0x8000], R2 ;  /* 0x00800002ffffb9a7 */ /* 0x0007e2000800001c */
[----:B------:R4:W-:Y:S06]  /*2000*/  MEMBAR.ALL.CTA ;  /* 0x0000000000007992 */ /* 0x0009ec0000008000 */
[----:B----4-:R-:W4:Y:S01]  /*2010*/  FENCE.VIEW.ASYNC.S ;  /* 0x00000000000073c6 */ /* 0x010f220000000000 */
[----:B------:R-:W-:Y:S01]  /*2020*/  @UP0 UIADD3 UR17, UPT, UPT, UR28, 0x8000, URZ ;  /* 0x000080001c110890 */ /* 0x000fe2000fffe0ff */
[----:B----4-:R-:W-:Y:S01]  /*2030*/  VOTEU.ANY UP0, P1 ;  /* 0x0000000000ff7886 */ /* 0x010fe20000800100 */
[----:B------:R-:W-:Y:S01]  /*2040*/  VOTEU.ANY UP1, P0 ;  /* 0x0000000000ff7886 */ /* 0x000fe20000020100 */
[----:B---3--:R-:W-:-:S04]  /*2050*/  IMAD.U32 R2, RZ, RZ, UR5 ;  /* 0x00000005ff027e24 */ /* 0x008fc8000f8e00ff */
[----:B------:R-:W-:Y:S01]  /*2060*/  @UP1 UIADD3 UR13, UPT, UPT, UR28, 0x8000, URZ ;  /* 0x000080001c0d1890 */ /* 0x000fe2000fffe0ff */
[----:B------:R-:W-:Y:S01]  /*2070*/  VOTEU.ANY UP1, P0 ;  /* 0x0000000000ff7886 */ /* 0x000fe20000020100 */
[----:B------:R-:W-:Y:S06]  /*2080*/  BAR.SYNC.DEFER_BLOCKING 0x0 ;  /* 0x0000000000007b1d */ /* 0x000fec0000010000 */
[----:B------:R3:W-:Y:S01]  /*2090*/  @UP0 UTMALDG.2D [UR16], [UR24] ;  /* 0x00000010180005b4 */ /* 0x0007e20008008000 */
[----:B------:R-:W-:Y:S01]  /*20a0*/  UISETP.NE.U32.AND UP0, UPT, UR22, URZ, UPT ;  /* 0x000000ff1600728c */ /* 0x000fe2000bf05070 */
[----:B------:R-:W-:Y:S06]  /*20b0*/  BAR.SYNC.DEFER_BLOCKING 0x0 ;  /* 0x0000000000007b1d */ /* 0x000fec0000010000 */
[----:B------:R3:W-:Y:S02]  /*20c0*/  @UP1 UTMALDG.2D [UR12], [UR26] ;  /* 0x0000000c1a0015b4 */ /* 0x0007e40008008000 */
[----:B------:R-:W-:Y:S06]  /*20d0*/  BAR.SYNC.DEFER_BLOCKING 0x0 ;  /* 0x0000000000007b1d */ /* 0x000fec0000010000 */
[----:B------:R-:W4:Y:S02]  /*20e0*/  SYNCS.PHASECHK.TRANS64.TRYWAIT P0, [UR28+0x8000], R2 ;  /* 0x00800002ff0075a7 */ /* 0x000f24000800111c */
[----:B---34-:R-:W-:Y:S05]  /*20f0*/  @!P0 BRA `(.L_x_63) ;  /* 0x0000000800708947 */ /* 0x018fea0003800000 */
.L_x_80:
[----:B------:R-:W-:Y:S05]  /*2100*/  BRA.U UP0, `(.L_x_64) ;  /* 0x00000001004c7547 */ /* 0x000fea000b800000 */
[----:B------:R-:W-:Y:S02]  /*2110*/  USHF.R.U32.HI UR10, URZ, 0x4, UR16 ;  /* 0x00000004ff0a7899 */ /* 0x000fe40008011610 */
[----:B------:R-:W-:Y:S02]  /*2120*/  USHF.R.U32.HI UR12, URZ, 0x4, UR12 ;  /* 0x00000004ff0c7899 */ /* 0x000fe4000801160c */
[----:B------:R-:W-:Y:S02]  /*2130*/  USGXT.U32 UR10, UR10, 0xe ;  /* 0x0000000e0a0a789a */ /* 0x000fe40008000000 */
[----:B------:R-:W-:Y:S02]  /*2140*/  USGXT.U32 UR12, UR12, 0xe ;  /* 0x0000000e0c0c789a */ /* 0x000fe40008000000 */
[----:B------:R-:W-:Y:S02]  /*2150*/  UIADD3 UR16, UP0, UPT, UR10, 0x2, URZ ;  /* 0x000000020a107890 */ /* 0x000fe4000ff1e0ff */
[----:B------:R-:W-:Y:S01]  /*2160*/  UIADD3 UR30, UP1, UPT, UR12, 0x80, URZ ;  /* 0x000000800c1e7890 */ /* 0x000fe2000ff3e0ff */
[----:B------:R-:W-:Y:S01]  /*2170*/  UMOV UR5, URZ ;  /* 0x000000ff00057c82 */ /* 0x000fe20008000000 */
[----:B------:R-:W-:Y:S01]  /*2180*/  UMOV UR6, URZ ;  /* 0x000000ff00067c82 */ /* 0x000fe20008000000 */
[----:B------:R-:W-:-:S02]  /*2190*/  UIADD3.X UR17, UPT, UPT, UR5, -0x7fffbfe0, URZ, UP0, !UPT ;  /* 0x8000402005117890 */ /* 0x000fc400087fe4ff */
[----:B------:R-:W-:Y:S01]  /*21a0*/  UIADD3.X UR31, UPT, UPT, UR6, 0x40004040, URZ, UP1, !UPT ;  /* 0x40004040061f7890 */ /* 0x000fe20008ffe4ff */
[----:B------:R-:W-:Y:S01]  /*21b0*/  UMOV UR32, 0x0 ;  /* 0x0000000000207882 */ /* 0x000fe20000000000 */
[----:B------:R-:W-:Y:S01]  /*21c0*/  UMOV UR33, 0x4110010 ;  /* 0x0411001000217882 */ /* 0x000fe20000000000 */
[----:B------:R-:W-:Y:S01]  /*21d0*/  UMOV UR11, 0x80004020 ;  /* 0x80004020000b7882 */ /* 0x000fe20000000000 */
[----:B------:R-:W-:Y:S01]  /*21e0*/  UMOV UR13, 0x40004040 ;  /* 0x40004040000d7882 */ /* 0x000fe20000000000 */
[----:B------:R-:W-:Y:S01]  /*21f0*/  UMOV UR6, 0x0 ;  /* 0x0000000000067882 */ /* 0x000fe20000000000 */
[----:B------:R-:W-:Y:S01]  /*2200*/  UMOV UR7, 0x4110010 ;  /* 0x0411001000077882 */ /* 0x000fe20000000000 */
[----:B------:R3:W-:Y:S02]  /*2210*/  UTCHMMA gdesc[UR10], gdesc[UR12], tmem[UR23], tmem[UR32], idesc[UR33], UPT ;  /* 0x00ff200c0a0075ea */ /* 0x0007e4000b800017 */
[----:B------:R3:W-:Y:S01]  /*2220*/  UTCHMMA gdesc[UR16], gdesc[UR30], tmem[UR23], tmem[UR6], idesc[UR7], UPT ;  /* 0x00ff061e100075ea */ /* 0x0007e2000b800017 */
[----:B------:R-:W-:-:S02]  /*2230*/  NOP ;  /* 0x0000000000007918 */ /* 0x000fc40000000000 */
.L_x_64:
[----:B------:R-:W-:Y:S01]  /*2240*/  ELECT P0, URZ, PT ;  /* 0x0000000000ff782f */ /* 0x000fe20003800000 */
[----:B---3--:R-:W-:-:S03]  /*2250*/  UIADD3 UR6, UPT, UPT, UR28, 0x8020, URZ ;  /* 0x000080201c067890 */ /* 0x008fc6000fffe0ff */
[----:B------:R-:W-:Y:S01]  /*2260*/  ISETP.LT.U32.AND P0, PT, R20, 0x20, P0 ;  /* 0x000000201400780c */ /* 0x000fe20000701070 */
[----:B------:R-:W-:-:S12]  /*2270*/  UMOV UR7, URZ ;  /* 0x000000ff00077c82 */ /* 0x000fd80008000000 */
[----:B------:R-:W-:Y:S01]  /*2280*/  VOTEU.ANY UP0, P0 ;  /* 0x0000000000ff7886 */ /* 0x000fe20000000100 */
[----:B------:R-:W-:-:S04]  /*2290*/  VOTEU.ANY UP1, P0 ;  /* 0x0000000000ff7886 */ /* 0x000fc80000020100 */
[----:B------:R-:W-:Y:S02]  /*22a0*/  @UP0 UMOV UR6, UR6 ;  /* 0x0000000600060c82 */ /* 0x000fe40008000000 */
[----:B------:R3:W-:Y:S01]  /*22b0*/  @UP1 UTCBAR [UR6], URZ ;  /* 0x000000ff060013e9 */ /* 0x0007e200080000ff */
[----:B------:R-:W-:Y:S06]  /*22c0*/  BAR.SYNC.DEFER_BLOCKING 0x0 ;  /* 0x0000000000007b1d */ /* 0x000fec0000010000 */
[----:B------:R-:W4:Y:S02]  /*22d0*/  SYNCS.PHASECHK.TRANS64.TRYWAIT P0, [UR28+0x8020], R2 ;  /* 0x00802002ff0075a7 */ /* 0x000f24000800111c */
[----:B---34-:R-:W-:Y:S05]  /*22e0*/  @!P0 BRA `(.L_x_65) ;  /* 0x0000000800008947 */ /* 0x018fea0003800000 */
.L_x_81:
[----:B------:R-:W-:Y:S02]  /*22f0*/  UIADD3 UR9, UPT, UPT, UR9, 0x1, URZ ;  /* 0x0000000109097890 */ /* 0x000fe4000fffe0ff */
[----:B------:R-:W-:Y:S02]  /*2300*/  UIADD3 UR18, UPT, UPT, UR18, 0x20, URZ ;  /* 0x0000002012127890 */ /* 0x000fe4000fffe0ff */
[----:B------:R-:W-:-:S04]  /*2310*/  UISETP.NE.U32.AND UP0, UPT, UR9, 0x4, UPT ;  /* 0x000000040900788c */ /* 0x000fc8000bf05070 */
[----:B------:R-:W-:Y:S02]  /*2320*/  USEL UR5, URZ, 0x1, UP0 ;  /* 0x00000001ff057887 */ /* 0x000fe40008000000 */
[----:B------:R-:W-:Y:S02]  /*2330*/  USEL UR9, UR9, URZ, UP0 ;  /* 0x000000ff09097287 */ /* 0x000fe40008000000 */
[----:B--2---:R-:W-:Y:S02]  /*2340*/  UISETP.GE.AND UP0, UPT, UR18, UR29, UPT ;  /* 0x0000001d1200728c */ /* 0x004fe4000bf06270 */
[----:B------:R-:W-:-:S07]  /*2350*/  ULOP3.LUT UR4, UR4, UR5, URZ, 0x3c, !UPT ;  /* 0x0000000504047292 */ /* 0x000fce000f8e3cff */
[----:B------:R-:W-:Y:S05]  /*2360*/  BRA.U !UP0, `(.L_x_66) ;  /* 0xfffffff908f07547 */ /* 0x000fea000b83ffff */
.L_x_59:
[----:B---34-:R-:W-:Y:S06]  /*2370*/  BAR.SYNC.DEFER_BLOCKING 0x0 ;  /* 0x0000000000007b1d */ /* 0x018fec0000010000 */
[----:B------:R-:W-:Y:S04]  /*2380*/  BSSY.RECONVERGENT B4, `(.L_x_67) ;  /* 0x0000004000047945 */ /* 0x000fe80003800200 */
[----:B------:R-:W-:Y:S05]  /*2390*/  @P3 BRA `(.L_x_68) ;  /* 0x0000000000083947 */ /* 0x000fea0003800000 */
[----:B------:R-:W2:Y:S02]  /*23a0*/  SYNCS.CCTL.IV [UR8+0x8000] ;  /* 0x00800000ff0079b1 */ /* 0x000ea40008000008 */
[----:B--2---:R-:W2:Y:S02]  /*23b0*/  SYNCS.CCTL.IV [UR8+0x8020] ;  /* 0x00802000ff0079b1 */ /* 0x004ea40008000008 */
.L_x_68:
[----:B------:R-:W-:Y:S05]  /*23c0*/  BSYNC.RECONVERGENT B4 ;  /* 0x0000000000047941 */ /* 0x000fea0003800200 */
.L_x_67:
[----:B--2---:R-:W-:Y:S06]  /*23d0*/  BAR.SYNC.DEFER_BLOCKING 0x0 ;  /* 0x0000000000007b1d */ /* 0x004fec0000010000 */
[----:B------:R-:W-:Y:S04]  /*23e0*/  BSSY.RECONVERGENT B4, `(.L_x_69) ;  /* 0x0000004000047945 */ /* 0x000fe80003800200 */
[----:B------:R-:W-:Y:S05]  /*23f0*/  @P3 BRA `(.L_x_70) ;  /* 0x0000000000083947 */ /* 0x000fea0003800000 */
[----:B------:R-:W2:Y:S02]  /*2400*/  SYNCS.CCTL.IV [UR8+0x8008] ;  /* 0x00800800ff0079b1 */ /* 0x000ea40008000008 */
[----:B--2---:R-:W2:Y:S02]  /*2410*/  SYNCS.CCTL.IV [UR8+0x8028] ;  /* 0x00802800ff0079b1 */ /* 0x004ea40008000008 */
.L_x_70:
[----:B------:R-:W-:Y:S05]  /*2420*/  BSYNC.RECONVERGENT B4 ;  /* 0x0000000000047941 */ /* 0x000fea0003800200 */
.L_x_69:
[----:B--2---:R-:W-:Y:S06]  /*2430*/  BAR.SYNC.DEFER_BLOCKING 0x0 ;  /* 0x0000000000007b1d */ /* 0x004fec0000010000 */
[----:B------:R-:W-:Y:S04]  /*2440*/  BSSY.RECONVERGENT B4, `(.L_x_71) ;  /* 0x0000004000047945 */ /* 0x000fe80003800200 */
[----:B------:R-:W-:Y:S05]  /*2450*/  @P3 BRA `(.L_x_72) ;  /* 0x0000000000083947 */ /* 0x000fea0003800000 */
[----:B------:R-:W2:Y:S02]  /*2460*/  SYNCS.CCTL.IV [UR8+0x8010] ;  /* 0x00801000ff0079b1 */ /* 0x000ea40008000008 */
[----:B--2---:R-:W2:Y:S02]  /*2470*/  SYNCS.CCTL.IV [UR8+0x8030] ;  /* 0x00803000ff0079b1 */ /* 0x004ea40008000008 */
.L_x_72:
[----:B------:R-:W-:Y:S05]  /*2480*/  BSYNC.RECONVERGENT B4 ;  /* 0x0000000000047941 */ /* 0x000fea0003800200 */
.L_x_71:
[----:B--2---:R-:W-:Y:S06]  /*2490*/  BAR.SYNC.DEFER_BLOCKING 0x0 ;  /* 0x0000000000007b1d */ /* 0x004fec0000010000 */
[----:B------:R-:W-:Y:S04]  /*24a0*/  BSSY.RECONVERGENT B4, `(.L_x_73) ;  /* 0x0000004000047945 */ /* 0x000fe80003800200 */
[----:B------:R-:W-:Y:S05]  /*24b0*/  @P3 BRA `(.L_x_74) ;  /* 0x0000000000083947 */ /* 0x000fea0003800000 */
[----:B------:R-:W2:Y:S02]  /*24c0*/  SYNCS.CCTL.IV [UR8+0x8018] ;  /* 0x00801800ff0079b1 */ /* 0x000ea40008000008 */
[----:B--2---:R-:W2:Y:S02]  /*24d0*/  SYNCS.CCTL.IV [UR8+0x8038] ;  /* 0x00803800ff0079b1 */ /* 0x004ea40008000008 */
.L_x_74:
[----:B------:R-:W-:Y:S05]  /*24e0*/  BSYNC.RECONVERGENT B4 ;  /* 0x0000000000047941 */ /* 0x000fea0003800200 */
.L_x_73:
[----:B------:R-:W-:Y:S01]  /*24f0*/  USHF.L.U32 UR4, UR22, 0x15, URZ ;  /* 0x0000001516047899 */ /* 0x000fe200080006ff */
[C---:B------:R-:W-:Y:S01]  /*2500*/  IMAD.SHL.U32 R2, R0.reuse, 0x40, RZ ;  /* 0x0000004000027824 */ /* 0x040fe200078e00ff */
[----:B------:R-:W-:Y:S01]  /*2510*/  USHF.L.U32 UR22, UR22, 0x3, URZ ;  /* 0x0000000316167899 */ /* 0x000fe200080006ff */
[C---:B------:R-:W-:Y:S01]  /*2520*/  IMAD.SHL.U32 R21, R0.reuse, 0x2, RZ ;  /* 0x0000000200157824 */ /* 0x040fe200078e00ff */
[----:B------:R-:W-:Y:S01]  /*2530*/  ULOP3.LUT UR4, UR4, 0x600000, URZ, 0xc0, !UPT ;  /* 0x0060000004047892 */ /* 0x000fe2000f8ec0ff */
[C---:B-----5:R-:W-:Y:S01]  /*2540*/  IMAD.SHL.U32 R3, R0.reuse, 0x10, RZ ;  /* 0x0000001000037824 */ /* 0x060fe200078e00ff */
[----:B------:R-:W-:Y:S01]  /*2550*/  ULOP3.LUT UR22, UR22, 0x20, URZ, 0xc0, !UPT ;  /* 0x0000002016167892 */ /* 0x000fe2000f8ec0ff */
[----:B------:R-:W-:Y:S01]  /*2560*/  SHF.R.U32.HI R22, RZ, 0x1, R0 ;  /* 0x00000001ff167819 */ /* 0x000fe20000011600 */
[----:B------:R-:W-:Y:S01]  /*2570*/  IMAD.SHL.U32 R0, R0, 0x80, RZ ;  /* 0x0000008000007824 */ /* 0x000fe200078e00ff */
[----:B------:R-:W-:Y:S01]  /*2580*/  LOP3.LUT R2, R2, 0x1800, RZ, 0xc0, !PT ;  /* 0x0000180002027812 */ /* 0x000fe200078ec0ff */
[----:B------:R-:W-:Y:S01]  /*2590*/  UIADD3 UR4, UPT, UPT, UR22, UR4, UR23 ;  /* 0x0000000416047290 */ /* 0x000fe2000fffe017 */
[----:B------:R-:W-:-:S02]  /*25a0*/  LOP3.LUT R21, R21, 0x20, RZ, 0xc0, !PT ;  /* 0x0000002015157812 */ /* 0x000fc400078ec0ff */
[----:B------:R-:W-:Y:S02]  /*25b0*/  ELECT P0, URZ, PT ;  /* 0x0000000000ff782f */ /* 0x000fe40003800000 */
[----:B------:R-:W-:Y:S01]  /*25c0*/  LOP3.LUT R2, R2, 0x70, R3, 0xf8, !PT ;  /* 0x0000007002027812 */ /* 0x000fe200078ef803 */
[----:B------:R-:W-:Y:S01]  /*25d0*/  UMOV UR9, UR14 ;  /* 0x0000000e00097c82 */ /* 0x000fe20008000000 */
[----:B------:R-:W-:Y:S01]  /*25e0*/  LOP3.LUT R21, R21, 0x40, R22, 0xf8, !PT ;  /* 0x0000004015157812 */ /* 0x000fe200078ef816 */
[----:B------:R-:W-:Y:S01]  /*25f0*/  UMOV UR10, UR19 ;  /* 0x00000013000a7c82 */ /* 0x000fe20008000000 */
[----:B------:R-:W-:Y:S01]  /*2600*/  ISETP.LT.U32.AND P0, PT, R20, 0x20, P0 ;  /* 0x000000201400780c */ /* 0x000fe20000701070 */
[----:B------:R-:W-:Y:S01]  /*2610*/  LDTM.16dp32bit_t0_t15.x16 R4, tmem[UR4] ;  /* 0x00000004000479ee */ /* 0x000fe20008a00000 */
[----:B------:R-:W3:Y:S01]  /*2620*/  LDTM.16dp32bit_t16_t31.x16 R4, tmem[UR4+0x10] ;  /* 0x00001004000479ee */ /* 0x000ee20008a20000 */
[----:B------:R-:W-:Y:S01]  /*2630*/  LOP3.LUT R21, R2, R21, RZ, 0x3c, !PT ;  /* 0x0000001502157212 */ /* 0x000fe200078e3cff */
[----:B------:R-:W-:-:S03]  /*2640*/  NOP ;  /* 0x0000000000007918 */ /* 0x000fc60000000000 */
[----:B------:R-:W-:-:S04]  /*2650*/  LOP3.LUT R0, R21, 0x780, R0, 0xf8, !PT ;  /* 0x0000078015007812 */ /* 0x000fc800078ef800 */
[----:B------:R-:W-:Y:S02]  /*2660*/  LOP3.LUT R2, R0, 0x10, RZ, 0x3c, !PT ;  /* 0x0000001000027812 */ /* 0x000fe400078e3cff */
[----:B---3--:R-:W-:Y:S01]  /*2670*/  VOTEU.ANY UP1, P0 ;  /* 0x0000000000ff7886 */ /* 0x008fe20000020100 */
[----:B------:R-:W-:Y:S01]  /*2680*/  VOTEU.ANY UP0, P0 ;  /* 0x0000000000ff7886 */ /* 0x000fe20000000100 */
[----:B------:R-:W-:Y:S02]  /*2690*/  F2FP.F16.F32.PACK_AB R4, R5, R4 ;  /* 0x000000040504723e */ /* 0x000fe400000000ff */
[----:B------:R-:W-:Y:S02]  /*26a0*/  F2FP.F16.F32.PACK_AB R5, R7, R6 ;  /* 0x000000060705723e */ /* 0x000fe400000000ff */
[----:B------:R-:W-:Y:S02]  /*26b0*/  F2FP.F16.F32.PACK_AB R12, R13, R12 ;  /* 0x0000000c0d0c723e */ /* 0x000fe400000000ff */
[----:B------:R-:W-:-:S02]  /*26c0*/  F2FP.F16.F32.PACK_AB R6, R9, R8 ;  /* 0x000000080906723e */ /* 0x000fc400000000ff */
[----:B------:R-:W-:Y:S02]  /*26d0*/  F2FP.F16.F32.PACK_AB R7, R11, R10 ;  /* 0x0000000a0b07723e */ /* 0x000fe400000000ff */
[----:B------:R-:W-:Y:S02]  /*26e0*/  F2FP.F16.F32.PACK_AB R13, R15, R14 ;  /* 0x0000000e0f0d723e */ /* 0x000fe400000000ff */
[----:B------:R-:W-:Y:S01]  /*26f0*/  F2FP.F16.F32.PACK_AB R14, R17, R16 ;  /* 0x00000010110e723e */ /* 0x000fe200000000ff */
[----:B--2---:R2:W-:Y:S01]  /*2700*/  STS.128 [R0+UR8], R4 ;  /* 0x0000000400007988 */ /* 0x0045e20008000c08 */
[----:B------:R-:W-:-:S05]  /*2710*/  F2FP.F16.F32.PACK_AB R15, R19, R18 ;  /* 0x00000012130f723e */ /* 0x000fca00000000ff */
[----:B------:R2:W-:Y:S01]  /*2720*/  STS.128 [R2+UR8], R12 ;  /* 0x0000000c02007988 */ /* 0x0005e20008000c08 */
[----:B------:R3:W-:Y:S06]  /*2730*/  MEMBAR.ALL.CTA ;  /* 0x0000000000007992 */ /* 0x0007ec0000008000 */
[----:B---3--:R-:W3:Y:S02]  /*2740*/  FENCE.VIEW.ASYNC.S ;  /* 0x00000000000073c6 */ /* 0x008ee40000000000 */
[----:B---3--:R-:W-:Y:S06]  /*2750*/  BAR.SYNC.DEFER_BLOCKING 0x0 ;  /* 0x0000000000007b1d */ /* 0x008fec0000010000 */
[----:B------:R2:W-:Y:S01]  /*2760*/  @UP1 UTMASTG.2D [UR8], [UR20] ;  /* 0x00000008140013b5 */ /* 0x0005e20008008000 */
[----:B------:R0:W-:Y:S01]  /*2770*/  UTMACMDFLUSH ;  /* 0x00000000000079b7 */ /* 0x0001e20000000000 */
[----:B------:R-:W-:-:S04]  /*2780*/  DEPBAR.LE SB0, 0x0 ;  /* 0x000080000000791a */ /* 0x000fc80000000000 */
[----:B------:R-:W-:Y:S08]  /*2790*/  BAR.SYNC.DEFER_BLOCKING 0x0 ;  /* 0x0000000000007b1d */ /* 0x000ff00000010000 */
[----:B------:R-:W-:Y:S06]  /*27a0*/  BAR.SYNC.DEFER_BLOCKING 0x0 ;  /* 0x0000000000007b1d */ /* 0x000fec0000010000 */
[----:B--2---:R-:W-:Y:S05]  /*27b0*/  @P2 BRA `(.L_x_75) ;  /* 0x0000000000a02947 */ /* 0x004fea0003800000 */
[----:B------:R-:W2:Y:S01]  /*27c0*/  S2UR UR5, SR_CgaCtaId ;  /* 0x00000000000579c3 */ /* 0x000ea20000008800 */
[----:B------:R-:W-:Y:S01]  /*27d0*/  NOP ;  /* 0x0000000000007918 */ /* 0x000fe20000000000 */
[----:B------:R-:W-:Y:S01]  /*27e0*/  UMOV UR4, 0x50 ;  /* 0x0000005000047882 */ /* 0x000fe20000000000 */
[----:B------:R-:W-:Y:S02]  /*27f0*/  IMAD.U32 R0, RZ, RZ, UR23 ;  /* 0x00000017ff007e24 */ /* 0x000fe4000f8e00ff */
[----:B------:R-:W-:Y:S02]  /*2800*/  IMAD.MOV.U32 R3, RZ, RZ, 0x3 ;  /* 0x00000003ff037424 */ /* 0x000fe400078e00ff */
[----:B------:R-:W-:Y:S01]  /*2810*/  IMAD.MOV.U32 R7, RZ, RZ, 0x1 ;  /* 0x00000001ff077424 */ /* 0x000fe200078e00ff */
[----:B------:R-:W-:-:S04]  /*2820*/  LOP3.LUT R0, R0, 0xffff, RZ, 0xc0, !PT ;  /* 0x0000ffff00007812 */ /* 0x000fc800078ec0ff */
[----:B------:R-:W-:-:S05]  /*2830*/  SHF.R.U32.HI R0, RZ, 0x5, R0 ;  /* 0x00000005ff007819 */ /* 0x000fca0000011600 */
[----:B------:R-:W-:Y:S01]  /*2840*/  VIADD R2, R0, 0x10 ;  /* 0x0000001000027836 */ /* 0x000fe20000000000 */
[----:B------:R-:W-:Y:S01]  /*2850*/  SHF.L.U32 R0, R3, R0, RZ ;  /* 0x0000000003007219 */ /* 0x000fe200000006ff */
[----:B--2---:R-:W-:-:S03]  /*2860*/  ULEA UR6, UR5, UR4, 0x18 ;  /* 0x0000000405067291 */ /* 0x004fc6000f8ec0ff */
[----:B------:R-:W-:-:S04]  /*2870*/  SHF.L.U32 R3, R7, R2, RZ ;  /* 0x0000000207037219 */ /* 0x000fc800000006ff */
[----:B------:R-:W-:Y:S02]  /*2880*/  LOP3.LUT R0, R3, R0, RZ, 0xfc, !PT ;  /* 0x0000000003007212 */ /* 0x000fe400078efcff */
[----:B------:R-:W2:Y:S02]  /*2890*/  LDS R5, [UR6] ;  /* 0x00000006ff057984 */ /* 0x000ea40008000800 */
[C---:B------:R-:W-:Y:S02]  /*28a0*/  LOP3.LUT R2, R0.reuse, 0xffff, RZ, 0xc0, !PT ;  /* 0x0000ffff00027812 */ /* 0x040fe400078ec0ff */
[----:B--2---:R-:W-:-:S04]  /*28b0*/  LOP3.LUT R3, R0, 0xffff, R5, 0x80, !PT ;  /* 0x0000ffff00037812 */ /* 0x004fc800078e8005 */
[----:B------:R-:W-:-:S13]  /*28c0*/  ISETP.NE.AND P0, PT, R3, R2, PT ;  /* 0x000000020300720c */ /* 0x000fda0003f05270 */
[----:B------:R-:W-:Y:S05]  /*28d0*/  @P0 BRA `(.L_x_76) ;  /* 0x0000000000500947 */ /* 0x000fea0003800000 */
[----:B------:R-:W-:Y:S02]  /*28e0*/  SHF.R.U32.HI R5, RZ, 0x10, R5 ;  /* 0x00000010ff057819 */ /* 0x000fe40000011605 */
[----:B------:R-:W-:-:S04]  /*28f0*/  SHF.R.U32.HI R2, RZ, 0x10, R0 ;  /* 0x00000010ff027819 */ /* 0x000fc80000011600 */
[----:B------:R-:W-:-:S04]  /*2900*/  LOP3.LUT R5, R5, R2, RZ, 0xc0, !PT ;  /* 0x0000000205057212 */ /* 0x000fc800078ec0ff */
[----:B------:R-:W-:-:S13]  /*2910*/  ISETP.NE.AND P0, PT, R5, R2, PT ;  /* 0x000000020500720c */ /* 0x000fda0003f05270 */
[----:B------:R-:W-:Y:S05]  /*2920*/  @P0 BRA `(.L_x_77) ;  /* 0x0000000000300947 */ /* 0x000fea0003800000 */
[----:B------:R-:W-:Y:S01]  /*2930*/  R2UR UR4, R0 ;  /* 0x00000000000472ca */ /* 0x000fe200000e0000 */
[----:B------:R-:W-:Y:S01]  /*2940*/  VOTEU.ANY UR5, UPT, PT ;  /* 0x0000000000057886 */ /* 0x000fe200038e0100 */
[----:B------:R-:W2:Y:S01]  /*2950*/  S2R R0, SR_LANEID ;  /* 0x0000000000007919 */ /* 0x000ea20000000000 */
[----:B------:R-:W-:-:S10]  /*2960*/  UFLO.U32 UR5, UR5 ;  /* 0x00000005000572bd */ /* 0x000fd400080e0000 */
[----:B------:R-:W-:-:S06]  /*2970*/  ULOP3.LUT UR4, URZ, UR4, URZ, 0x33, !UPT ;  /* 0x00000004ff047292 */ /* 0x000fcc000f8e33ff */
[----:B------:R-:W-:-:S04]  /*2980*/  IMAD.U32 R2, RZ, RZ, UR4 ;  /* 0x00000004ff027e24 */ /* 0x000fc8000f8e00ff */
[----:B------:R-:W3:Y:S02]  /*2990*/  REDUX UR7, R2 ;  /* 0x00000000020773c4 */ /* 0x000ee40000000000 */
[----:B------:R4:W-:Y:S01]  /*29a0*/  UTCATOMSWS.AND URZ, UR4 ;  /* 0x0000000400ff79e3 */ /* 0x0009e20008000000 */
[----:B--2---:R-:W-:Y:S01]  /*29b0*/  ISETP.EQ.U32.AND P0, PT, R0, UR5, PT ;  /* 0x0000000500007c0c */ /* 0x004fe2000bf02070 */
[----:B---3--:R-:W-:-:S12]  /*29c0*/  IMAD.U32 R0, RZ, RZ, UR7 ;  /* 0x00000007ff007e24 */ /* 0x008fd8000f8e00ff */
[----:B------:R4:W-:Y:S01]  /*29d0*/  @P0 ATOMS.AND RZ, [UR6], R0 ;  /* 0x00000000ffff098c */ /* 0x0009e2000a800006 */
[----:B------:R-:W-:Y:S05]  /*29e0*/  BRA `(.L_x_75) ;  /* 0x0000000000147947 */ /* 0x000fea0003800000 */
.L_x_77:
[----:B------:R-:W-:-:S07]  /*29f0*/  MOV R2, 0x2a10 ;  /* 0x00002a1000027802 */ /* 0x000fce0000000f00 */
[----:B-1----:R-:W-:Y:S05]  /*2a00*/  CALL.REL.NOINC `($__internal_0_$__cuda_sm10x_tcgen05_guardrail_trap_col_being_dealloced_not_returned_by_alloc) ;  /* 0x0000000000447944 */ /* 0x002fea0003c00000 */
[----:B------:R-:W-:Y:S05]  /*2a10*/  BRA `(.L_x_75) ;  /* 0x0000000000087947 */ /* 0x000fea0003800000 */
.L_x_76:
[----:B------:R-:W-:-:S07]  /*2a20*/  MOV R2, 0x2a40 ;  /* 0x00002a4000027802 */ /* 0x000fce0000000f00 */
[----:B-1----:R-:W-:Y:S05]  /*2a30*/  CALL.REL.NOINC `($__internal_2_$__cuda_sm10x_tcgen05_guardrail_trap_unallocated_columns_being_dealloced) ;  /* 0x0000000000507944 */ /* 0x002fea0003c00000 */
.L_x_75:
[----:B------:R-:W-:Y:S01]  /*2a40*/  NOP ;  /* 0x0000000000007918 */ /* 0x000fe20000000000 */
[----:B----4-:R-:W-:Y:S05]  /*2a50*/  EXIT ;  /* 0x000000000000794d */ /* 0x010fea0003800000 */
.L_x_60:
[----:B------:R-:W2:Y:S02]  /*2a60*/  SYNCS.PHASECHK.TRANS64.TRYWAIT P0, [UR8+0x8000], RZ ;  /* 0x008000ffff0075a7 */ /* 0x000ea40008001108 */
[----:B--2---:R-:W-:Y:S05]  /*2a70*/  @!P0 BRA `(.L_x_60) ;  /* 0xfffffffc00f88947 */ /* 0x004fea000383ffff */
[----:B------:R-:W-:Y:S05]  /*2a80*/  BRA `(.L_x_78) ;  /* 0xfffffff0008c7947 */ /* 0x000fea000383ffff */
.L_x_62:
[----:B------:R-:W2:Y:S02]  /*2a90*/  SYNCS.PHASECHK.TRANS64.TRYWAIT P1, [UR8+0x8020], RZ ;  /* 0x008020ffff0075a7 */ /* 0x000ea40008021108 */
[----:B--2---:R-:W-:Y:S05]  /*2aa0*/  @!P1 BRA `(.L_x_62) ;  /* 0xfffffffc00f89947 */ /* 0x004fea000383ffff */
[----:B------:R-:W-:Y:S05]  /*2ab0*/  BRA `(.L_x_79) ;  /* 0xfffffff400087947 */ /* 0x000fea000383ffff */
.L_x_63:
[----:B------:R-:W3:Y:S02]  /*2ac0*/  SYNCS.PHASECHK.TRANS64.TRYWAIT P0, [UR28+0x8000], R2 ;  /* 0x00800002ff0075a7 */ /* 0x000ee4000800111c */
[----:B---3--:R-:W-:Y:S05]  /*2ad0*/  @!P0 BRA `(.L_x_63) ;  /* 0xfffffffc00f88947 */ /* 0x008fea000383ffff */
[----:B------:R-:W-:Y:S05]  /*2ae0*/  BRA `(.L_x_80) ;  /* 0xfffffff400847947 */ /* 0x000fea000383ffff */
.L_x_65:
[----:B------:R-:W3:Y:S02]  /*2af0*/  SYNCS.PHASECHK.TRANS64.TRYWAIT P0, [UR28+0x8020], R2 ;  /* 0x00802002ff0075a7 */ /* 0x000ee4000800111c */
[----:B---3--:R-:W-:Y:S05]  /*2b00*/  @!P0 BRA `(.L_x_65) ;  /* 0xfffffffc00f88947 */ /* 0x008fea000383ffff */
[----:B------:R-:W-:Y:S05]  /*2b10*/  BRA `(.L_x_81) ;  /* 0xfffffff400f47947 */ /* 0x000fea000383ffff */
        .weak           $__internal_0_$__cuda_sm10x_tcgen05_guardrail_trap_col_being_dealloced_not_returned_by_alloc
        .type           $__internal_0_$__cuda_sm10x_tcgen05_guardrail_trap_col_being_dealloced_not_returned_by_alloc,@function
        .size           $__internal_0_$__cuda_sm10x_tcgen05_guardrail_trap_col_being_dealloced_not_returned_by_alloc,($__internal_1_$__cuda_sm10x_tcgen05_guardrail_trap_phase_invalid_during_alloc - $__internal_0_$__cuda_sm10x_tcgen05_guardrail_trap_col_being_dealloced_not_returned_by_alloc)
$__internal_0_$__cuda_sm10x_tcgen05_guardrail_trap_col_being_dealloced_not_returned_by_alloc:
[----:B------:R-:W-:Y:S05]  /*2b20*/  BPT.TRAP 0x1 ;  /* 0x000000040000795c */ /* 0x000fea0000300000 */
[----:B------:R-:W-:-:S04]  /*2b30*/  IMAD.MOV.U32 R3, RZ, RZ, 0x0 ;  /* 0x00000000ff037424 */ /* 0x000fc800078e00ff */
[----:B------:R-:W-:Y:S05]  /*2b40*/  RET.REL.NODEC R2 `(gluon_tcgen05) ;  /* 0xffffffd4022c7950 */ /* 0x000fea0003c3ffff */
        .weak           $__internal_1_$__cuda_sm10x_tcgen05_guardrail_trap_phase_invalid_during_alloc
        .type           $__internal_1_$__cuda_sm10x_tcgen05_guardrail_trap_phase_invalid_during_alloc,@function
        .size           $__internal_1_$__cuda_sm10x_tcgen05_guardrail_trap_phase_invalid_during_alloc,($__internal_2_$__cuda_sm10x_tcgen05_guardrail_trap_unallocated_columns_being_dealloced - $__internal_1_$__cuda_sm10x_tcgen05_guardrail_trap_phase_invalid_during_alloc)
$__internal_1_$__cuda_sm10x_tcgen05_guardrail_trap_phase_invalid_during_alloc:
[----:B------:R-:W-:Y:S05]  /*2b50*/  BPT.TRAP 0x1 ;  /* 0x000000040000795c */ /* 0x000fea0000300000 */
[----:B------:R-:W-:-:S04]  /*2b60*/  IMAD.MOV.U32 R3, RZ, RZ, 0x0 ;  /* 0x00000000ff037424 */ /* 0x000fc800078e00ff */
[----:B------:R-:W-:Y:S05]  /*2b70*/  RET.REL.NODEC R2 `(gluon_tcgen05) ;  /* 0xffffffd402207950 */ /* 0x000fea0003c3ffff */
        .weak           $__internal_2_$__cuda_sm10x_tcgen05_guardrail_trap_unallocated_columns_being_dealloced
        .type           $__internal_2_$__cuda_sm10x_tcgen05_guardrail_trap_unallocated_columns_being_dealloced,@function
        .size           $__internal_2_$__cuda_sm10x_tcgen05_guardrail_trap_unallocated_columns_being_dealloced,(.L_x_85 - $__internal_2_$__cuda_sm10x_tcgen05_guardrail_trap_unallocated_columns_being_dealloced)
$__internal_2_$__cuda_sm10x_tcgen05_guardrail_trap_unallocated_columns_being_dealloced:
[----:B------:R-:W-:Y:S05]  /*2b80*/  BPT.TRAP 0x1 ;  /* 0x000000040000795c */ /* 0x000fea0000300000 */
[----:B------:R-:W-:-:S04]  /*2b90*/  IMAD.MOV.U32 R3, RZ, RZ, 0x0 ;  /* 0x00000000ff037424 */ /* 0x000fc800078e00ff */
[----:B------:R-:W-:Y:S05]  /*2ba0*/  RET.REL.NODEC R2 `(gluon_tcgen05) ;  /* 0xffffffd402147950 */ /* 0x000fea0003c3ffff */
.L_x_82:
[----:B------:R-:W-:-:S00]  /*2bb0*/  BRA `(.L_x_82) ;  /* 0xfffffffc00fc7947 */ /* 0x000fc0000383ffff */
[----:B------:R-:W-:-:S00]  /*2bc0*/  NOP ;  /* 0x0000000000007918 */ /* 0x000fc00000000000 */
        /* <DEDUP_REMOVED lines=11> */
.L_x_85:


//--------------------- .nv.shared.gluon_tcgen05  --------------------------
	.section	.nv.shared.gluon_tcgen05,"aw",@nobits
	.sectionflags	@""
	.align	16
	.zero		1024


//--------------------- .nv.shared.reserved.0     --------------------------
	.section	.nv.shared.reserved.0,"aw",@nobits
	.align	8
	.weak		__nv_reservedSMEM_offset_0_alias
	.size		__nv_reservedSMEM_offset_0_alias, 0, 64
	.other		__nv_reservedSMEM_offset_0_alias,@"STO_CUDA_RESERVED_SHARED STV_DEFAULT"
__nv_reservedSMEM_offset_0_alias:
	.zero		0
.nv.shared.reserved.0:
	.zero		64
	.weak		__nv_reservedSMEM_allocation_phase
	.type		__nv_reservedSMEM_allocation_phase,@object
	.size		__nv_reservedSMEM_allocation_phase,(.L_0 - __nv_reservedSMEM_allocation_phase)
__nv_reservedSMEM_allocation_phase:
	.zero		1
.L_0:
	.zero		7
	.weak		__nv_reservedSMEM_devtool_atexit_pc
	.type		__nv_reservedSMEM_devtool_atexit_pc,@object
	.size		__nv_reservedSMEM_devtool_atexit_pc,(__nv_reservedSMEM_allocation_mask - __nv_reservedSMEM_devtool_atexit_pc)
__nv_reservedSMEM_devtool_atexit_pc:
	.zero		8
	.weak		__nv_reservedSMEM_allocation_mask
	.type		__nv_reservedSMEM_allocation_mask,@object
	.size		__nv_reservedSMEM_allocation_mask,(.L_2 - __nv_reservedSMEM_allocation_mask)
__nv_reservedSMEM_allocation_mask:
	.zero		4
.L_2:


//--------------------- .nv.constant0.gluon_tcgen05 --------------------------
	.section	.nv.constant0.gluon_tcgen05,"a",@progbits
	.sectionflags	@""
	.align	4
.nv.constant0.gluon_tcgen05:
	.zero		976


//--------------------- SYMBOLS --------------------------

	.type		.nv.reservedSmem.offset0,@object
	.size		.nv.reservedSmem.offset0,0x4
	.type		.nv.reservedSmem.cap,@object
	.size		.nv.reservedSmem.cap,0x4
